def attn_fwd(
    Q,
    K,
    V,
    Out,
    Lse,
    sm_scale,
    stride_qz,
    stride_qh,
    stride_qm,
    stride_qk,
    stride_kz,
    stride_kh,
    stride_kn,
    stride_kk,
    stride_vz,
    stride_vh,
    stride_vn,
    stride_vk,
    stride_oz,
    stride_oh,
    stride_om,
    stride_ok,
    seqlen_q,
    seqlen_k,
    BLOCK_M: tl.constexpr,
    BLOCK_N: tl.constexpr,
    HEAD_DIM: tl.constexpr,
    CAUSAL: tl.constexpr,
):
    start_m = tl.program_id(0)
    off_hz = tl.program_id(1)
    q_off = off_hz * stride_qh
    k_off = off_hz * stride_kh
    v_off = off_hz * stride_vh
    offs_m = start_m * BLOCK_M + tl.arange(0, BLOCK_M)
    offs_d = tl.arange(0, HEAD_DIM)
    offs_n = tl.arange(0, BLOCK_N)
    q_ptrs = Q + q_off + offs_m[:, None] * stride_qm + offs_d[None, :] * stride_qk
    k_ptrs = K + k_off + offs_d[:, None] * stride_kk + offs_n[None, :] * stride_kn
    v_ptrs = V + v_off + offs_n[:, None] * stride_vn + offs_d[None, :] * stride_vk
    m_i = tl.full([BLOCK_M], float("-inf"), dtype=tl.float32)
    l_i = tl.zeros([BLOCK_M], dtype=tl.float32) + 1.0
    acc = tl.zeros([BLOCK_M, HEAD_DIM], dtype=tl.float32)
    q = tl.load(q_ptrs)
    acc, l_i, m_i = _attn_fwd_inner(
        acc,
        l_i,
        m_i,
        q,
        k_ptrs,
        v_ptrs,
        sm_scale,
        stride_kn,
        stride_vn,
        start_m,
        seqlen_k,
        BLOCK_M,
        BLOCK_N,
        HEAD_DIM,
        CAUSAL,
    )
    acc = acc / l_i[:, None]
    lse = m_i + tl.math.log2(l_i) / 1.4426950408889634
    o_ptrs = (
        Out
        + off_hz * stride_oh
        + offs_m[:, None] * stride_om
        + offs_d[None, :] * stride_ok
    )
    tl.store(o_ptrs, acc.to(Out.dtype.element_ty))
    tl.store(Lse + off_hz * seqlen_q + offs_m, lse)

# config = {"BLOCK_M": 32, "BLOCK_N": 32, "HEAD_DIM": 128, "arch": "sm_80", "causal": false, "dtype": "bf16", "num_stages": 4, "num_warps": 4}
# arch = sm_80


// ===== COMPILED SASS (sm_80) =====

	.target	sm_80

	.elftype	@"ET_EXEC"


//--------------------- .note.nv.tkinfo           --------------------------
	.section	.note.nv.tkinfo,"",@"SHT_NOTE"
	.sectionflags	@"SHF_NOTE_NV_TKINFO"
	.tkinfo
        /*0018*/ 	.word	0x00000002
        /*0030*/ 	.string	""
        /*0030*/ 	.string	"ptxas"
        /*0030*/ 	.string	"Cuda compilation tools, release 13.0, V13.0.88"
        /*0030*/ 	.string	"Build cuda_13.0.r13.0/compiler.36424714_0"
        /*0030*/ 	.string	"-v  -suppress-debug-info  -lineinfo  -arch sm_80 "



//--------------------- .note.nv.cuinfo           --------------------------
	.section	.note.nv.cuinfo,"",@"SHT_NOTE"
	.sectionflags	@"SHF_NOTE_NV_CUINFO"
        /*0018*/ 	.short	0x0002
        /*001a*/ 	.short	0x0050
        /*001c*/ 	.short	0x0082
	.zero		2


//--------------------- .nv.info                  --------------------------
	.section	.nv.info,"",@"SHT_CUDA_INFO"
	.align	4


	//----- nvinfo : EIATTR_REGCOUNT
	.align		4
        /*0000*/ 	.byte	0x04, 0x2f
        /*0002*/ 	.short	(.L_2 - .L_1)
	.align		4
.L_1:
        /*0004*/ 	.word	index@(attn_fwd)
        /*0008*/ 	.word	0x000000ff


	//----- nvinfo : EIATTR_FRAME_SIZE
	.align		4
.L_2:
        /*000c*/ 	.byte	0x04, 0x11
        /*000e*/ 	.short	(.L_4 - .L_3)
	.align		4
.L_3:
        /*0010*/ 	.word	index@(attn_fwd)
        /*0014*/ 	.word	0x00000000


	//----- nvinfo : EIATTR_MIN_STACK_SIZE
	.align		4
.L_4:
        /*0018*/ 	.byte	0x04, 0x12
        /*001a*/ 	.short	(.L_6 - .L_5)
	.align		4
.L_5:
        /*001c*/ 	.word	index@(attn_fwd)
        /*0020*/ 	.word	0x00000000
.L_6:


//--------------------- .nv.info.attn_fwd         --------------------------
	.section	.nv.info.attn_fwd,"",@"SHT_CUDA_INFO"
	.sectionflags	@""
	.align	4


	//----- nvinfo : EIATTR_CUDA_API_VERSION
	.align		4
        /*0000*/ 	.byte	0x04, 0x37
        /*0002*/ 	.short	(.L_8 - .L_7)
.L_7:
        /*0004*/ 	.word	0x00000082


	//----- nvinfo : EIATTR_SW2861232_WAR
	.align		4
.L_8:
        /*0008*/ 	.byte	0x01, 0x35
	.zero		2


	//----- nvinfo : EIATTR_PARAM_CBANK
	.align		4
        /*000c*/ 	.byte	0x04, 0x0a
        /*000e*/ 	.short	(.L_10 - .L_9)
	.align		4
.L_9:
        /*0010*/ 	.word	index@(.nv.constant0.attn_fwd)
        /*0014*/ 	.short	0x0160
        /*0016*/ 	.short	0x0088


	//----- nvinfo : EIATTR_CBANK_PARAM_SIZE
	.align		4
.L_10:
        /*0018*/ 	.byte	0x03, 0x19
        /*001a*/ 	.short	0x0088


	//----- nvinfo : EIATTR_KPARAM_INFO
	.align		4
        /*001c*/ 	.byte	0x04, 0x17
        /*001e*/ 	.short	(.L_12 - .L_11)
.L_11:
        /*0020*/ 	.word	0x00000000
        /*0024*/ 	.short	0x0019
        /*0026*/ 	.short	0x0080
        /*0028*/ 	.byte	0x00, 0xf4, 0x21, 0x00


	//----- nvinfo : EIATTR_KPARAM_INFO
	.align		4
.L_12:
        /*002c*/ 	.byte	0x04, 0x17
        /*002e*/ 	.short	(.L_14 - .L_13)
.L_13:
        /*0030*/ 	.word	0x00000000
        /*0034*/ 	.short	0x0018
        /*0036*/ 	.short	0x0078
        /*0038*/ 	.byte	0x00, 0xf4, 0x21, 0x00


	//----- nvinfo : EIATTR_KPARAM_INFO
	.align		4
.L_14:
        /*003c*/ 	.byte	0x04, 0x17
        /*003e*/ 	.short	(.L_16 - .L_15)
.L_15:
        /*0040*/ 	.word	0x00000000
        /*0044*/ 	.short	0x0017
        /*0046*/ 	.short	0x0070
        /*0048*/ 	.byte	0x00, 0xf0, 0x11, 0x00


	//----- nvinfo : EIATTR_KPARAM_INFO
	.align		4
.L_16:
        /*004c*/ 	.byte	0x04, 0x17
        /*004e*/ 	.short	(.L_18 - .L_17)
.L_17:
        /*0050*/ 	.word	0x00000000
        /*0054*/ 	.short	0x0016
        /*0056*/ 	.short	0x006c
        /*0058*/ 	.byte	0x00, 0xf0, 0x11, 0x00


	//----- nvinfo : EIATTR_KPARAM_INFO
	.align		4
.L_18:
        /*005c*/ 	.byte	0x04, 0x17
        /*005e*/ 	.short	(.L_20 - .L_19)
.L_19:
        /*0060*/ 	.word	0x00000000
        /*0064*/ 	.short	0x0015
        /*0066*/ 	.short	0x0068
        /*0068*/ 	.byte	0x00, 0xf0, 0x11, 0x00


	//----- nvinfo : EIATTR_KPARAM_INFO
	.align		4
.L_20:
        /*006c*/ 	.byte	0x04, 0x17
        /*006e*/ 	.short	(.L_22 - .L_21)
.L_21:
        /*0070*/ 	.word	0x00000000
        /*0074*/ 	.short	0x0014
        /*0076*/ 	.short	0x0064
        /*0078*/ 	.byte	0x00, 0xf0, 0x11, 0x00


	//----- nvinfo : EIATTR_KPARAM_INFO
	.align		4
.L_22:
        /*007c*/ 	.byte	0x04, 0x17
        /*007e*/ 	.short	(.L_24 - .L_23)
.L_23:
        /*0080*/ 	.word	0x00000000
        /*0084*/ 	.short	0x0013
        /*0086*/ 	.short	0x0060
        /*0088*/ 	.byte	0x00, 0xf0, 0x11, 0x00


	//----- nvinfo : EIATTR_KPARAM_INFO
	.align		4
.L_24:
        /*008c*/ 	.byte	0x04, 0x17
        /*008e*/ 	.short	(.L_26 - .L_25)
.L_25:
        /*0090*/ 	.word	0x00000000
        /*0094*/ 	.short	0x0012
        /*0096*/ 	.short	0x005c
        /*0098*/ 	.byte	0x00, 0xf0, 0x11, 0x00


	//----- nvinfo : EIATTR_KPARAM_INFO
	.align		4
.L_26:
        /*009c*/ 	.byte	0x04, 0x17
        /*009e*/ 	.short	(.L_28 - .L_27)
.L_27:
        /*00a0*/ 	.word	0x00000000
        /*00a4*/ 	.short	0x0011
        /*00a6*/ 	.short	0x0058
        /*00a8*/ 	.byte	0x00, 0xf0, 0x11, 0x00


	//----- nvinfo : EIATTR_KPARAM_INFO
	.align		4
.L_28:
        /*00ac*/ 	.byte	0x04, 0x17
        /*00ae*/ 	.short	(.L_30 - .L_29)
.L_29:
        /*00b0*/ 	.word	0x00000000
        /*00b4*/ 	.short	0x0010
        /*00b6*/ 	.short	0x0054
        /*00b8*/ 	.byte	0x00, 0xf0, 0x11, 0x00


	//----- nvinfo : EIATTR_KPARAM_INFO
	.align		4
.L_30:
        /*00bc*/ 	.byte	0x04, 0x17
        /*00be*/ 	.short	(.L_32 - .L_31)
.L_31:
        /*00c0*/ 	.word	0x00000000
        /*00c4*/ 	.short	0x000f
        /*00c6*/ 	.short	0x0050
        /*00c8*/ 	.byte	0x00, 0xf0, 0x11, 0x00


	//----- nvinfo : EIATTR_KPARAM_INFO
	.align		4
.L_32:
        /*00cc*/ 	.byte	0x04, 0x17
        /*00ce*/ 	.short	(.L_34 - .L_33)
.L_33:
        /*00d0*/ 	.word	0x00000000
        /*00d4*/ 	.short	0x000e
        /*00d6*/ 	.short	0x004c
        /*00d8*/ 	.byte	0x00, 0xf0, 0x11, 0x00


	//----- nvinfo : EIATTR_KPARAM_INFO
	.align		4
.L_34:
        /*00dc*/ 	.byte	0x04, 0x17
        /*00de*/ 	.short	(.L_36 - .L_35)
.L_35:
        /*00e0*/ 	.word	0x00000000
        /*00e4*/ 	.short	0x000d
        /*00e6*/ 	.short	0x0048
        /*00e8*/ 	.byte	0x00, 0xf0, 0x11, 0x00


	//----- nvinfo : EIATTR_KPARAM_INFO
	.align		4
.L_36:
        /*00ec*/ 	.byte	0x04, 0x17
        /*00ee*/ 	.short	(.L_38 - .L_37)
.L_37:
        /*00f0*/ 	.word	0x00000000
        /*00f4*/ 	.short	0x000c
        /*00f6*/ 	.short	0x0044
        /*00f8*/ 	.byte	0x00, 0xf0, 0x11, 0x00


	//----- nvinfo : EIATTR_KPARAM_INFO
	.align		4
.L_38:
        /*00fc*/ 	.byte	0x04, 0x17
        /*00fe*/ 	.short	(.L_40 - .L_39)
.L_39:
        /*0100*/ 	.word	0x00000000
        /*0104*/ 	.short	0x000b
        /*0106*/ 	.short	0x0040
        /*0108*/ 	.byte	0x00, 0xf0, 0x11, 0x00


	//----- nvinfo : EIATTR_KPARAM_INFO
	.align		4
.L_40:
        /*010c*/ 	.byte	0x04, 0x17
        /*010e*/ 	.short	(.L_42 - .L_41)
.L_41:
        /*0110*/ 	.word	0x00000000
        /*0114*/ 	.short	0x000a
        /*0116*/ 	.short	0x003c
        /*0118*/ 	.byte	0x00, 0xf0, 0x11, 0x00


	//----- nvinfo : EIATTR_KPARAM_INFO
	.align		4
.L_42:
        /*011c*/ 	.byte	0x04, 0x17
        /*011e*/ 	.short	(.L_44 - .L_43)
.L_43:
        /*0120*/ 	.word	0x00000000
        /*0124*/ 	.short	0x0009
        /*0126*/ 	.short	0x0038
        /*0128*/ 	.byte	0x00, 0xf0, 0x11, 0x00


	//----- nvinfo : EIATTR_KPARAM_INFO
	.align		4
.L_44:
        /*012c*/ 	.byte	0x04, 0x17
        /*012e*/ 	.short	(.L_46 - .L_45)
.L_45:
        /*0130*/ 	.word	0x00000000
        /*0134*/ 	.short	0x0008
        /*0136*/ 	.short	0x0034
        /*0138*/ 	.byte	0x00, 0xf0, 0x11, 0x00


	//----- nvinfo : EIATTR_KPARAM_INFO
	.align		4
.L_46:
        /*013c*/ 	.byte	0x04, 0x17
        /*013e*/ 	.short	(.L_48 - .L_47)
.L_47:
        /*0140*/ 	.word	0x00000000
        /*0144*/ 	.short	0x0007
        /*0146*/ 	.short	0x0030
        /*0148*/ 	.byte	0x00, 0xf0, 0x11, 0x00


	//----- nvinfo : EIATTR_KPARAM_INFO
	.align		4
.L_48:
        /*014c*/ 	.byte	0x04, 0x17
        /*014e*/ 	.short	(.L_50 - .L_49)
.L_49:
        /*0150*/ 	.word	0x00000000
        /*0154*/ 	.short	0x0006
        /*0156*/ 	.short	0x002c
        /*0158*/ 	.byte	0x00, 0xf0, 0x11, 0x00


	//----- nvinfo : EIATTR_KPARAM_INFO
	.align		4
.L_50:
        /*015c*/ 	.byte	0x04, 0x17
        /*015e*/ 	.short	(.L_52 - .L_51)
.L_51:
        /*0160*/ 	.word	0x00000000
        /*0164*/ 	.short	0x0005
        /*0166*/ 	.short	0x0028
        /*0168*/ 	.byte	0x00, 0xf0, 0x11, 0x00


	//----- nvinfo : EIATTR_KPARAM_INFO
	.align		4
.L_52:
        /*016c*/ 	.byte	0x04, 0x17
        /*016e*/ 	.short	(.L_54 - .L_53)
.L_53:
        /*0170*/ 	.word	0x00000000
        /*0174*/ 	.short	0x0004
        /*0176*/ 	.short	0x0020
        /*0178*/ 	.byte	0x00, 0xf4, 0x21, 0x00


	//----- nvinfo : EIATTR_KPARAM_INFO
	.align		4
.L_54:
        /*017c*/ 	.byte	0x04, 0x17
        /*017e*/ 	.short	(.L_56 - .L_55)
.L_55:
        /*0180*/ 	.word	0x00000000
        /*0184*/ 	.short	0x0003
        /*0186*/ 	.short	0x0018
        /*0188*/ 	.byte	0x00, 0xf4, 0x21, 0x00


	//----- nvinfo : EIATTR_KPARAM_INFO
	.align		4
.L_56:
        /*018c*/ 	.byte	0x04, 0x17
        /*018e*/ 	.short	(.L_58 - .L_57)
.L_57:
        /*0190*/ 	.word	0x00000000
        /*0194*/ 	.short	0x0002
        /*0196*/ 	.short	0x0010
        /*0198*/ 	.byte	0x00, 0xf4, 0x21, 0x00


	//----- nvinfo : EIATTR_KPARAM_INFO
	.align		4
.L_58:
        /*019c*/ 	.byte	0x04, 0x17
        /*019e*/ 	.short	(.L_60 - .L_59)
.L_59:
        /*01a0*/ 	.word	0x00000000
        /*01a4*/ 	.short	0x0001
        /*01a6*/ 	.short	0x0008
        /*01a8*/ 	.byte	0x00, 0xf4, 0x21, 0x00


	//----- nvinfo : EIATTR_KPARAM_INFO
	.align		4
.L_60:
        /*01ac*/ 	.byte	0x04, 0x17
        /*01ae*/ 	.short	(.L_62 - .L_61)
.L_61:
        /*01b0*/ 	.word	0x00000000
        /*01b4*/ 	.short	0x0000
        /*01b6*/ 	.short	0x0000
        /*01b8*/ 	.byte	0x00, 0xf4, 0x21, 0x00


	//----- nvinfo : EIATTR_MAXREG_COUNT
	.align		4
.L_62:
        /*01bc*/ 	.byte	0x03, 0x1b
        /*01be*/ 	.short	0x00ff


	//----- nvinfo : EIATTR_NUM_BARRIERS
	.align		4
        /*01c0*/ 	.byte	0x02, 0x4c
        /*01c2*/ 	.byte	0x01
	.zero		1


	//----- nvinfo : EIATTR_MERCURY_ISA_VERSION
	.align		4
        /*01c4*/ 	.byte	0x03, 0x5f
        /*01c6*/ 	.short	0x0000


	//----- nvinfo : EIATTR_COOP_GROUP_MASK_REGIDS
	.align		4
        /*01c8*/ 	.byte	0x04, 0x29
        /*01ca*/ 	.short	(.L_64 - .L_63)


	//   ....[0]....
.L_63:
        /*01cc*/ 	.word	0xffffffff


	//   ....[1]....
        /*01d0*/ 	.word	0xffffffff


	//   ....[2]....
        /*01d4*/ 	.word	0xffffffff


	//   ....[3]....
        /*01d8*/ 	.word	0xffffffff


	//   ....[4]....
        /*01dc*/ 	.word	0xffffffff


	//   ....[5]....
        /*01e0*/ 	.word	0xffffffff


	//   ....[6]....
        /*01e4*/ 	.word	0xffffffff


	//   ....[7]....
        /*01e8*/ 	.word	0xffffffff


	//   ....[8]....
        /*01ec*/ 	.word	0xffffffff


	//   ....[9]....
        /*01f0*/ 	.word	0xffffffff


	//   ....[10]....
        /*01f4*/ 	.word	0xffffffff


	//   ....[11]....
        /*01f8*/ 	.word	0xffffffff


	//   ....[12]....
        /*01fc*/ 	.word	0xffffffff


	//   ....[13]....
        /*0200*/ 	.word	0xffffffff


	//   ....[14]....
        /*0204*/ 	.word	0xffffffff


	//   ....[15]....
        /*0208*/ 	.word	0xffffffff


	//   ....[16]....
        /*020c*/ 	.word	0xffffffff


	//   ....[17]....
        /*0210*/ 	.word	0xffffffff


	//   ....[18]....
        /*0214*/ 	.word	0xffffffff


	//   ....[19]....
        /*0218*/ 	.word	0xffffffff


	//----- nvinfo : EIATTR_COOP_GROUP_INSTR_OFFSETS
	.align		4
.L_64:
        /*021c*/ 	.byte	0x04, 0x28
        /*021e*/ 	.short	(.L_66 - .L_65)


	//   ....[0]....
.L_65:
        /*0220*/ 	.word	0x00002900


	//   ....[1]....
        /*0224*/ 	.word	0x00002910


	//   ....[2]....
        /*0228*/ 	.word	0x00002920


	//   ....[3]....
        /*022c*/ 	.word	0x00002930


	//   ....[4]....
        /*0230*/ 	.word	0x00002980


	//   ....[5]....
        /*0234*/ 	.word	0x00002990


	//   ....[6]....
        /*0238*/ 	.word	0x000029a0


	//   ....[7]....
        /*023c*/ 	.word	0x000029b0


	//   ....[8]....
        /*0240*/ 	.word	0x00002a60


	//   ....[9]....
        /*0244*/ 	.word	0x00002a80


	//   ....[10]....
        /*0248*/ 	.word	0x00002cf0


	//   ....[11]....
        /*024c*/ 	.word	0x00002d00


	//   ....[12]....
        /*0250*/ 	.word	0x00002d20


	//   ....[13]....
        /*0254*/ 	.word	0x00002d30


	//   ....[14]....
        /*0258*/ 	.word	0x00002d90


	//   ....[15]....
        /*025c*/ 	.word	0x00002da0


	//   ....[16]....
        /*0260*/ 	.word	0x00002db0


	//   ....[17]....
        /*0264*/ 	.word	0x00002dc0


	//   ....[18]....
        /*0268*/ 	.word	0x00002e70


	//   ....[19]....
        /*026c*/ 	.word	0x00002e90


	//----- nvinfo : EIATTR_EXIT_INSTR_OFFSETS
	.align		4
.L_66:
        /*0270*/ 	.byte	0x04, 0x1c
        /*0272*/ 	.short	(.L_68 - .L_67)


	//   ....[0]....
.L_67:
        /*0274*/ 	.word	0x00005890


	//   ....[1]....
        /*0278*/ 	.word	0x00005930


	//----- nvinfo : EIATTR_REQNTID
	.align		4
.L_68:
        /*027c*/ 	.byte	0x04, 0x10
        /*027e*/ 	.short	(.L_70 - .L_69)
.L_69:
        /*0280*/ 	.word	0x00000080
        /*0284*/ 	.word	0x00000001
        /*0288*/ 	.word	0x00000001
.L_70:


//--------------------- .nv.callgraph             --------------------------
	.section	.nv.callgraph,"",@"SHT_CUDA_CALLGRAPH"
	.align	4
	.sectionentsize	8
	.align		4
        /*0000*/ 	.word	0x00000000
	.align		4
        /*0004*/ 	.word	0xffffffff
	.align		4
        /*0008*/ 	.word	0x00000000
	.align		4
        /*000c*/ 	.word	0xfffffffe
	.align		4
        /*0010*/ 	.word	0x00000000
	.align		4
        /*0014*/ 	.word	0xfffffffd
	.align		4
        /*0018*/ 	.word	0x00000000
	.align		4
        /*001c*/ 	.word	0xfffffffc


//--------------------- .nv.rel.action            --------------------------
	.section	.nv.rel.action,"",@"SHT_CUDA_RELOCINFO"
	.align	8
	.sectionentsize	8
        /*0000*/ 	.byte	0x73, 0x00, 0x00, 0x00, 0x00, 0x00, 0x00, 0x00, 0x00, 0x00, 0x00, 0x11, 0x25, 0x00, 0x05, 0x36


//--------------------- .nv.constant4             --------------------------
	.section	.nv.constant4,"a",@progbits
	.align	8
	.align		8
.nv.constant4:
        /*0000*/ 	.dword	_$_str


//--------------------- .nv.constant0.attn_fwd    --------------------------
	.section	.nv.constant0.attn_fwd,"a",@progbits
	.sectionflags	@""
	.align	4
.nv.constant0.attn_fwd:
	.zero		488


//--------------------- .text.attn_fwd            --------------------------
	.section	.text.attn_fwd,"ax",@progbits
	.sectioninfo	@"SHI_REGISTERS=255"
	.align	128
        .global         attn_fwd
        .type           attn_fwd,@function
        .size           attn_fwd,(.L_x_3 - attn_fwd)
        .other          attn_fwd,@"STO_CUDA_ENTRY STV_DEFAULT"
attn_fwd:
.text.attn_fwd:
[----:B------:R-:W-:Y:S02]  /*0000*/  IMAD.MOV.U32 R1, RZ, RZ, c[0x0][0x28] ;  /* 0x00000a00ff017624 */ /* 0x000fe400078e00ff */
[----:B------:R-:W0:Y:S01]  /*0010*/  S2R R0, SR_TID.X ;  /* 0x0000000000007919 */ /* 0x000e220000002100 */
[----:B------:R-:W-:Y:S01]  /*0020*/  MOV R24, c[0x0][0x198] ;  /* 0x0000660000187a02 */ /* 0x000fe20000000f00 */
[----:B------:R-:W-:Y:S02]  /*0030*/  ULDC.64 UR4, c[0x0][0x118] ;  /* 0x0000460000047ab9 */ /* 0x000fe40000000a00 */
[----:B------:R-:W1:Y:S04]  /*0040*/  S2R R3, SR_CTAID.X ;  /* 0x0000000000037919 */ /* 0x000e680000002500 */
[----:B------:R-:W2:Y:S01]  /*0050*/  S2R R2, SR_CTAID.Y ;  /* 0x0000000000027919 */ /* 0x000ea20000002600 */
[----:B0-----:R-:W-:Y:S02]  /*0060*/  SHF.R.U32.HI R19, RZ, 0x5, R0 ;  /* 0x00000005ff137819 */ /* 0x001fe40000011600 */
[----:B------:R-:W-:-:S02]  /*0070*/  LOP3.LUT R18, R0, 0x1f, RZ, 0xc0, !PT ;  /* 0x0000001f00127812 */ /* 0x000fc400078ec0ff */
[----:B------:R-:W-:-:S03]  /*0080*/  SGXT.U32 R19, R19, 0x2 ;  /* 0x000000021313781a */ /* 0x000fc60000000000 */
[----:B-1----:R-:W-:Y:S02]  /*0090*/  IMAD R3, R3, 0x20, R18 ;  /* 0x0000002003037824 */ /* 0x002fe400078e0212 */
[----:B------:R-:W-:Y:S02]  /*00a0*/  IMAD R9, R19, c[0x0][0x198], RZ ;  /* 0x0000660013097a24 */ /* 0x000fe400078e02ff */
[----:B--2---:R-:W-:Y:S02]  /*00b0*/  IMAD R4, R2, c[0x0][0x190], RZ ;  /* 0x0000640002047a24 */ /* 0x004fe400078e02ff */
[----:B------:R-:W-:Y:S01]  /*00c0*/  IMAD R6, R3, c[0x0][0x194], RZ ;  /* 0x0000650003067a24 */ /* 0x000fe200078e02ff */
[----:B------:R-:W-:Y:S01]  /*00d0*/  LEA R10, R24, R9, 0x2 ;  /* 0x00000009180a7211 */ /* 0x000fe200078e10ff */
[----:B------:R-:W-:Y:S02]  /*00e0*/  IMAD.SHL.U32 R5, R4, 0x2, RZ ;  /* 0x0000000204057824 */ /* 0x000fe400078e00ff */
[----:B------:R-:W-:-:S02]  /*00f0*/  IMAD.SHL.U32 R8, R6, 0x2, RZ ;  /* 0x0000000206087824 */ /* 0x000fc400078e00ff */
[----:B------:R-:W-:Y:S02]  /*0100*/  IMAD R11, R24, 0x4, R10 ;  /* 0x00000004180b7824 */ /* 0x000fe400078e020a */
[----:B------:R-:W-:Y:S01]  /*0110*/  IMAD.HI R4, R4, 0x2, RZ ;  /* 0x0000000204047827 */ /* 0x000fe200078e02ff */
[----:B------:R-:W-:-:S03]  /*0120*/  IADD3 R48, P0, P1, R8, c[0x0][0x160], R5 ;  /* 0x0000580008307a10 */ /* 0x000fc6000791e005 */
[----:B------:R-:W-:-:S04]  /*0130*/  IMAD.HI R7, R6, 0x2, RZ ;  /* 0x0000000206077827 */ /* 0x000fc800078e02ff */
[C---:B------:R-:W-:Y:S01]  /*0140*/  IMAD R12, R24.reuse, 0x4, R11 ;  /* 0x00000004180c7824 */ /* 0x040fe200078e020b */
[----:B------:R-:W-:Y:S02]  /*0150*/  IADD3.X R50, R7, c[0x0][0x164], R4, P0, P1 ;  /* 0x0000590007327a10 */ /* 0x000fe400007e2404 */
[C---:B------:R-:W-:Y:S02]  /*0160*/  LEA R4, P0, R9.reuse, R48, 0x1 ;  /* 0x0000003009047211 */ /* 0x040fe400078008ff */
[----:B------:R-:W-:Y:S02]  /*0170*/  LEA R13, R24, R12, 0x2 ;  /* 0x0000000c180d7211 */ /* 0x000fe400078e10ff */
[----:B------:R-:W-:Y:S02]  /*0180*/  LEA.HI.X.SX32 R5, R9, R50, 0x1, P0 ;  /* 0x0000003209057211 */ /* 0x000fe400000f0eff */
[-C--:B------:R-:W-:Y:S01]  /*0190*/  LEA R6, P0, R10, R48.reuse, 0x1 ;  /* 0x000000300a067211 */ /* 0x080fe200078008ff */
[----:B------:R-:W-:Y:S01]  /*01a0*/  IMAD R15, R24, 0x4, R13 ;  /* 0x00000004180f7824 */ /* 0x000fe200078e020d */
[----:B------:R-:W-:Y:S01]  /*01b0*/  LEA R8, P1, R11, R48, 0x1 ;  /* 0x000000300b087211 */ /* 0x000fe200078208ff */
[----:B------:R0:W2:Y:S01]  /*01c0*/  LDG.E.U16 R25, [R4.64] ;  /* 0x0000000404197981 */ /* 0x0000a2000c1e1500 */
[----:B------:R-:W-:Y:S01]  /*01d0*/  LEA.HI.X.SX32 R7, R10, R50, 0x1, P0 ;  /* 0x000000320a077211 */ /* 0x000fe200000f0eff */
[----:B------:R-:W-:Y:S01]  /*01e0*/  IMAD R16, R24, 0x4, R15 ;  /* 0x0000000418107824 */ /* 0x000fe200078e020f */
[----:B------:R-:W-:-:S02]  /*01f0*/  LEA R10, P0, R12, R48, 0x1 ;  /* 0x000000300c0a7211 */ /* 0x000fc400078008ff */
[----:B------:R-:W-:Y:S01]  /*0200*/  LEA.HI.X.SX32 R9, R11, R50, 0x1, P1 ;  /* 0x000000320b097211 */ /* 0x000fe200008f0eff */
[----:B------:R1:W3:Y:S01]  /*0210*/  LDG.E.U16 R26, [R6.64] ;  /* 0x00000004061a7981 */ /* 0x0002e2000c1e1500 */
[----:B------:R-:W-:Y:S02]  /*0220*/  LEA R17, R24, R16, 0x2 ;  /* 0x0000001018117211 */ /* 0x000fe400078e10ff */
[----:B------:R-:W-:Y:S01]  /*0230*/  LEA.HI.X.SX32 R11, R12, R50, 0x1, P0 ;  /* 0x000000320c0b7211 */ /* 0x000fe200000f0eff */
[----:B------:R4:W5:Y:S01]  /*0240*/  LDG.E.U16 R27, [R8.64] ;  /* 0x00000004081b7981 */ /* 0x000962000c1e1500 */
[CC--:B------:R-:W-:Y:S02]  /*0250*/  LEA R12, P0, R13.reuse, R48.reuse, 0x1 ;  /* 0x000000300d0c7211 */ /* 0x0c0fe400078008ff */
[----:B------:R-:W-:Y:S01]  /*0260*/  LEA R14, P1, R16, R48, 0x1 ;  /* 0x00000030100e7211 */ /* 0x000fe200078208ff */
[----:B------:R4:W3:Y:S01]  /*0270*/  LDG.E.U16 R28, [R10.64] ;  /* 0x000000040a1c7981 */ /* 0x0008e2000c1e1500 */
[----:B------:R-:W-:Y:S01]  /*0280*/  LEA.HI.X.SX32 R13, R13, R50, 0x1, P0 ;  /* 0x000000320d0d7211 */ /* 0x000fe200000f0eff */
[----:B-1----:R-:W-:Y:S01]  /*0290*/  IMAD R7, R24, 0x4, R17 ;  /* 0x0000000418077824 */ /* 0x002fe200078e0211 */
[----:B0-----:R-:W-:-:S03]  /*02a0*/  LEA R4, P0, R15, R48, 0x1 ;  /* 0x000000300f047211 */ /* 0x001fc600078008ff */
[----:B------:R0:W3:Y:S01]  /*02b0*/  LDG.E.U16 R29, [R12.64] ;  /* 0x000000040c1d7981 */ /* 0x0000e2000c1e1500 */
[----:B------:R-:W-:Y:S01]  /*02c0*/  LEA.HI.X.SX32 R5, R15, R50, 0x1, P0 ;  /* 0x000000320f057211 */ /* 0x000fe200000f0eff */
[----:B----4-:R-:W-:Y:S01]  /*02d0*/  IMAD R11, R24, 0x4, R7 ;  /* 0x00000004180b7824 */ /* 0x010fe200078e0207 */
[----:B------:R-:W-:-:S03]  /*02e0*/  LEA R8, P0, R17, R48, 0x1 ;  /* 0x0000003011087211 */ /* 0x000fc600078008ff */
[----:B------:R1:W4:Y:S01]  /*02f0*/  LDG.E.U16 R30, [R4.64] ;  /* 0x00000004041e7981 */ /* 0x000322000c1e1500 */
[-C--:B------:R-:W-:Y:S02]  /*0300*/  LEA.HI.X.SX32 R15, R16, R50.reuse, 0x1, P1 ;  /* 0x00000032100f7211 */ /* 0x080fe400008f0eff */
[C---:B------:R-:W-:Y:S02]  /*0310*/  LEA R16, R24.reuse, R11, 0x2 ;  /* 0x0000000b18107211 */ /* 0x040fe400078e10ff */
[----:B------:R-:W-:Y:S01]  /*0320*/  LEA.HI.X.SX32 R9, R17, R50, 0x1, P0 ;  /* 0x0000003211097211 */ /* 0x000fe200000f0eff */
[----:B------:R1:W4:Y:S01]  /*0330*/  LDG.E.U16 R31, [R14.64] ;  /* 0x000000040e1f7981 */ /* 0x000322000c1e1500 */
[CC--:B------:R-:W-:Y:S01]  /*0340*/  LEA R6, P0, R7.reuse, R48.reuse, 0x1 ;  /* 0x0000003007067211 */ /* 0x0c0fe200078008ff */
[----:B------:R-:W-:Y:S01]  /*0350*/  IMAD R17, R24, 0x4, R16 ;  /* 0x0000000418117824 */ /* 0x000fe200078e0210 */
[----:B0-----:R-:W-:Y:S01]  /*0360*/  LEA R12, P1, R16, R48, 0x1 ;  /* 0x00000030100c7211 */ /* 0x001fe200078208ff */
[----:B------:R0:W4:Y:S01]  /*0370*/  LDG.E.U16 R32, [R8.64] ;  /* 0x0000000408207981 */ /* 0x000122000c1e1500 */
[----:B------:R-:W-:-:S02]  /*0380*/  LEA.HI.X.SX32 R7, R7, R50, 0x1, P0 ;  /* 0x0000003207077211 */ /* 0x000fc400000f0eff */
[----:B------:R-:W-:Y:S01]  /*0390*/  LEA R10, P0, R11, R48, 0x1 ;  /* 0x000000300b0a7211 */ /* 0x000fe200078008ff */
[----:B-1----:R-:W-:-:S03]  /*03a0*/  IMAD R14, R24, 0x4, R17 ;  /* 0x00000004180e7824 */ /* 0x002fc600078e0211 */
[----:B------:R-:W-:Y:S01]  /*03b0*/  LEA.HI.X.SX32 R11, R11, R50, 0x1, P0 ;  /* 0x000000320b0b7211 */ /* 0x000fe200000f0eff */
[----:B------:R1:W4:Y:S01]  /*03c0*/  LDG.E.U16 R33, [R6.64] ;  /* 0x0000000406217981 */ /* 0x000322000c1e1500 */
[C---:B------:R-:W-:Y:S02]  /*03d0*/  LEA R4, P0, R17.reuse, R48, 0x1 ;  /* 0x0000003011047211 */ /* 0x040fe400078008ff */
[----:B------:R-:W-:Y:S01]  /*03e0*/  LEA R15, R24, R14, 0x2 ;  /* 0x0000000e180f7211 */ /* 0x000fe200078e10ff */
[----:B------:R1:W4:Y:S01]  /*03f0*/  LDG.E.U16 R34, [R10.64] ;  /* 0x000000040a227981 */ /* 0x000322000c1e1500 */
[-C--:B------:R-:W-:Y:S02]  /*0400*/  LEA.HI.X.SX32 R5, R17, R50.reuse, 0x1, P0 ;  /* 0x0000003211057211 */ /* 0x080fe400000f0eff */
[----:B------:R-:W-:Y:S01]  /*0410*/  LEA.HI.X.SX32 R13, R16, R50, 0x1, P1 ;  /* 0x00000032100d7211 */ /* 0x000fe200008f0eff */
[----:B------:R-:W-:Y:S01]  /*0420*/  IMAD R16, R24, 0x4, R15 ;  /* 0x0000000418107824 */ /* 0x000fe200078e020f */
[C---:B0-----:R-:W-:Y:S01]  /*0430*/  LEA R8, P0, R14.reuse, R48, 0x1 ;  /* 0x000000300e087211 */ /* 0x041fe200078008ff */
[----:B------:R0:W4:Y:S03]  /*0440*/  LDG.E.U16 R36, [R4.64] ;  /* 0x0000000404247981 */ /* 0x000126000c1e1500 */
[----:B------:R-:W-:Y:S01]  /*0450*/  LEA.HI.X.SX32 R9, R14, R50, 0x1, P0 ;  /* 0x000000320e097211 */ /* 0x000fe200000f0eff */
[----:B------:R-:W-:Y:S01]  /*0460*/  IMAD R17, R24, 0x4, R16 ;  /* 0x0000000418117824 */ /* 0x000fe200078e0210 */
[-C--:B-1----:R-:W-:Y:S01]  /*0470*/  LEA R6, P0, R15, R48.reuse, 0x1 ;  /* 0x000000300f067211 */ /* 0x082fe200078008ff */
[----:B------:R1:W4:Y:S01]  /*0480*/  LDG.E.U16 R35, [R12.64] ;  /* 0x000000040c237981 */ /* 0x000322000c1e1500 */
[----:B------:R-:W-:-:S02]  /*0490*/  LEA R14, P1, R16, R48, 0x1 ;  /* 0x00000030100e7211 */ /* 0x000fc400078208ff */
[-C--:B------:R-:W-:Y:S01]  /*04a0*/  LEA.HI.X.SX32 R7, R15, R50.reuse, 0x1, P0 ;  /* 0x000000320f077211 */ /* 0x080fe200000f0eff */
[----:B------:R0:W4:Y:S01]  /*04b0*/  LDG.E.U16 R37, [R8.64] ;  /* 0x0000000408257981 */ /* 0x000122000c1e1500 */
[----:B------:R-:W-:Y:S02]  /*04c0*/  LEA.HI.X.SX32 R15, R16, R50, 0x1, P1 ;  /* 0x00000032100f7211 */ /* 0x000fe400008f0eff */
[----:B------:R-:W-:Y:S01]  /*04d0*/  LEA R16, R24, R17, 0x2 ;  /* 0x0000001118107211 */ /* 0x000fe200078e10ff */
[----:B------:R0:W4:Y:S01]  /*04e0*/  LDG.E.U16 R38, [R6.64] ;  /* 0x0000000406267981 */ /* 0x000122000c1e1500 */
[----:B------:R-:W-:-:S03]  /*04f0*/  LEA R10, P0, R17, R48, 0x1 ;  /* 0x00000030110a7211 */ /* 0x000fc600078008ff */
[----:B-1----:R-:W-:Y:S01]  /*0500*/  IMAD R12, R24, 0x4, R16 ;  /* 0x00000004180c7824 */ /* 0x002fe200078e0210 */
[----:B------:R-:W-:Y:S01]  /*0510*/  LEA.HI.X.SX32 R11, R17, R50, 0x1, P0 ;  /* 0x00000032110b7211 */ /* 0x000fe200000f0eff */
[----:B------:R1:W4:Y:S01]  /*0520*/  LDG.E.U16 R39, [R14.64] ;  /* 0x000000040e277981 */ /* 0x000322000c1e1500 */
[----:B0-----:R-:W-:Y:S01]  /*0530*/  LEA R4, P0, R16, R48, 0x1 ;  /* 0x0000003010047211 */ /* 0x001fe200078008ff */
[----:B------:R-:W-:Y:S02]  /*0540*/  IMAD R13, R24, 0x4, R12 ;  /* 0x00000004180d7824 */ /* 0x000fe400078e020c */
[----:B------:R0:W4:Y:S01]  /*0550*/  LDG.E.U16 R40, [R10.64] ;  /* 0x000000040a287981 */ /* 0x000122000c1e1500 */
[----:B------:R-:W-:Y:S02]  /*0560*/  LEA.HI.X.SX32 R5, R16, R50, 0x1, P0 ;  /* 0x0000003210057211 */ /* 0x000fe400000f0eff */
[----:B------:R-:W-:Y:S02]  /*0570*/  LEA R16, R24, R13, 0x2 ;  /* 0x0000000d18107211 */ /* 0x000fe400078e10ff */
[----:B------:R-:W-:Y:S01]  /*0580*/  LEA R8, P0, R12, R48, 0x1 ;  /* 0x000000300c087211 */ /* 0x000fe200078008ff */
[----:B------:R0:W4:Y:S02]  /*0590*/  LDG.E.U16 R41, [R4.64] ;  /* 0x0000000404297981 */ /* 0x000124000c1e1500 */
[----:B------:R-:W-:-:S04]  /*05a0*/  IMAD R17, R24, 0x4, R16 ;  /* 0x0000000418117824 */ /* 0x000fc800078e0210 */
[----:B------:R-:W-:Y:S01]  /*05b0*/  IMAD R20, R24, 0x4, R17 ;  /* 0x0000000418147824 */ /* 0x000fe200078e0211 */
[----:B------:R-:W-:-:S04]  /*05c0*/  LEA R6, P1, R13, R48, 0x1 ;  /* 0x000000300d067211 */ /* 0x000fc800078208ff */
[----:B-1----:R-:W-:Y:S02]  /*05d0*/  LEA R15, R24, R20, 0x2 ;  /* 0x00000014180f7211 */ /* 0x002fe400078e10ff */
[----:B------:R-:W-:Y:S02]  /*05e0*/  LEA.HI.X.SX32 R9, R12, R50, 0x1, P0 ;  /* 0x000000320c097211 */ /* 0x000fe400000f0eff */
[----:B------:R-:W-:Y:S01]  /*05f0*/  LEA R12, P0, R16, R48, 0x1 ;  /* 0x00000030100c7211 */ /* 0x000fe200078008ff */
[----:B------:R-:W-:Y:S01]  /*0600*/  IMAD R21, R24, 0x4, R15 ;  /* 0x0000000418157824 */ /* 0x000fe200078e020f */
[-C--:B------:R-:W-:Y:S01]  /*0610*/  LEA.HI.X.SX32 R7, R13, R50.reuse, 0x1, P1 ;  /* 0x000000320d077211 */ /* 0x080fe200008f0eff */
[----:B------:R1:W4:Y:S01]  /*0620*/  LDG.E.U16 R42, [R8.64] ;  /* 0x00000004082a7981 */ /* 0x000322000c1e1500 */
[----:B------:R-:W-:Y:S01]  /*0630*/  LEA.HI.X.SX32 R13, R16, R50, 0x1, P0 ;  /* 0x00000032100d7211 */ /* 0x000fe200000f0eff */
[C---:B------:R-:W-:Y:S01]  /*0640*/  IMAD R16, R24.reuse, 0x4, R21 ;  /* 0x0000000418107824 */ /* 0x040fe200078e0215 */
[C---:B0-----:R-:W-:Y:S01]  /*0650*/  LEA R10, P0, R17.reuse, R48, 0x1 ;  /* 0x00000030110a7211 */ /* 0x041fe200078008ff */
[----:B------:R0:W4:Y:S03]  /*0660*/  LDG.E.U16 R43, [R6.64] ;  /* 0x00000004062b7981 */ /* 0x000126000c1e1500 */
[----:B------:R-:W-:Y:S01]  /*0670*/  LEA R22, R24, R16, 0x2 ;  /* 0x0000001018167211 */ /* 0x000fe200078e10ff */
[----:B------:R0:W4:Y:S01]  /*0680*/  LDG.E.U16 R44, [R12.64] ;  /* 0x000000040c2c7981 */ /* 0x000122000c1e1500 */
[----:B------:R-:W-:-:S02]  /*0690*/  LEA.HI.X.SX32 R11, R17, R50, 0x1, P0 ;  /* 0x00000032110b7211 */ /* 0x000fc400000f0eff */
[-C--:B------:R-:W-:Y:S01]  /*06a0*/  LEA R4, P0, R20, R48.reuse, 0x1 ;  /* 0x0000003014047211 */ /* 0x080fe200078008ff */
[----:B------:R-:W-:Y:S01]  /*06b0*/  IMAD R17, R24, 0x4, R22 ;  /* 0x0000000418117824 */ /* 0x000fe200078e0216 */
[C---:B------:R-:W-:Y:S01]  /*06c0*/  LEA R14, P1, R15.reuse, R48, 0x1 ;  /* 0x000000300f0e7211 */ /* 0x040fe200078208ff */
[----:B------:R0:W4:Y:S01]  /*06d0*/  LDG.E.U16 R45, [R10.64] ;  /* 0x000000040a2d7981 */ /* 0x000122000c1e1500 */
[----:B------:R-:W-:Y:S01]  /*06e0*/  LEA.HI.X.SX32 R5, R20, R50, 0x1, P0 ;  /* 0x0000003214057211 */ /* 0x000fe200000f0eff */
[----:B------:R-:W-:Y:S01]  /*06f0*/  IMAD R20, R24, 0x4, R17 ;  /* 0x0000000418147824 */ /* 0x000fe200078e0211 */
[----:B-1----:R-:W-:Y:S02]  /*0700*/  LEA R8, P0, R16, R48, 0x1 ;  /* 0x0000003010087211 */ /* 0x002fe400078008ff */
[----:B------:R-:W-:Y:S01]  /*0710*/  LEA.HI.X.SX32 R15, R15, R50, 0x1, P1 ;  /* 0x000000320f0f7211 */ /* 0x000fe200008f0eff */
[----:B------:R1:W4:Y:S01]  /*0720*/  LDG.E.U16 R46, [R4.64] ;  /* 0x00000004042e7981 */ /* 0x000322000c1e1500 */
[----:B0-----:R-:W-:-:S02]  /*0730*/  LEA R7, R24, R20, 0x2 ;  /* 0x0000001418077211 */ /* 0x001fc400078e10ff */
[----:B------:R-:W-:Y:S01]  /*0740*/  LEA.HI.X.SX32 R9, R16, R50, 0x1, P0 ;  /* 0x0000003210097211 */ /* 0x000fe200000f0eff */
[----:B------:R0:W4:Y:S01]  /*0750*/  LDG.E.U16 R47, [R14.64] ;  /* 0x000000040e2f7981 */ /* 0x000122000c1e1500 */
[-C--:B------:R-:W-:Y:S01]  /*0760*/  LEA R12, P0, R17, R48.reuse, 0x1 ;  /* 0x00000030110c7211 */ /* 0x080fe200078008ff */
[C---:B------:R-:W-:Y:S01]  /*0770*/  IMAD R23, R24.reuse, 0x4, R7 ;  /* 0x0000000418177824 */ /* 0x040fe200078e0207 */
[----:B------:R-:W-:Y:S01]  /*0780*/  LEA R16, P1, R7, R48, 0x1 ;  /* 0x0000003007107211 */ /* 0x000fe200078208ff */
[----:B------:R0:W4:Y:S01]  /*0790*/  LDG.E.U16 R49, [R8.64] ;  /* 0x0000000408317981 */ /* 0x000122000c1e1500 */
[----:B------:R-:W-:Y:S01]  /*07a0*/  LEA.HI.X.SX32 R13, R17, R50, 0x1, P0 ;  /* 0x00000032110d7211 */ /* 0x000fe200000f0eff */
[----:B------:R-:W-:Y:S01]  /*07b0*/  IMAD R10, R24, 0x4, R23 ;  /* 0x00000004180a7824 */ /* 0x000fe200078e0217 */
[----:B------:R-:W-:Y:S02]  /*07c0*/  LEA R6, P0, R21, R48, 0x1 ;  /* 0x0000003015067211 */ /* 0x000fe400078008ff */
[----:B------:R-:W-:Y:S01]  /*07d0*/  LEA.HI.X.SX32 R17, R7, R50, 0x1, P1 ;  /* 0x0000003207117211 */ /* 0x000fe200008f0eff */
[----:B------:R0:W4:Y:S01]  /*07e0*/  LDG.E.U16 R51, [R12.64] ;  /* 0x000000040c337981 */ /* 0x000122000c1e1500 */
[----:B-1----:R-:W-:-:S02]  /*07f0*/  LEA R4, P2, R10, R48, 0x1 ;  /* 0x000000300a047211 */ /* 0x002fc400078408ff */
[----:B------:R-:W-:Y:S02]  /*0800*/  LEA.HI.X.SX32 R7, R21, R50, 0x1, P0 ;  /* 0x0000003215077211 */ /* 0x000fe400000f0eff */
[----:B0-----:R-:W-:Y:S01]  /*0810*/  LEA R8, P0, R22, R48, 0x1 ;  /* 0x0000003016087211 */ /* 0x001fe200078008ff */
[----:B------:R-:W4:Y:S01]  /*0820*/  LDG.E.U16 R17, [R16.64] ;  /* 0x0000000410117981 */ /* 0x000f22000c1e1500 */
[----:B------:R-:W-:Y:S02]  /*0830*/  LEA R24, R24, R10, 0x2 ;  /* 0x0000000a18187211 */ /* 0x000fe400078e10ff */
[----:B------:R-:W-:Y:S01]  /*0840*/  LEA.HI.X.SX32 R5, R10, R50, 0x1, P2 ;  /* 0x000000320a057211 */ /* 0x000fe200010f0eff */
[----:B------:R0:W4:Y:S01]  /*0850*/  LDG.E.U16 R6, [R6.64] ;  /* 0x0000000406067981 */ /* 0x000122000c1e1500 */
[----:B------:R-:W-:Y:S02]  /*0860*/  LEA R10, P1, R20, R48, 0x1 ;  /* 0x00000030140a7211 */ /* 0x000fe400078208ff */
[-C--:B------:R-:W-:Y:S01]  /*0870*/  LEA.HI.X.SX32 R9, R22, R50.reuse, 0x1, P0 ;  /* 0x0000003216097211 */ /* 0x080fe200000f0eff */
[----:B------:R1:W4:Y:S01]  /*0880*/  LDG.E.U16 R21, [R4.64] ;  /* 0x0000000404157981 */ /* 0x000322000c1e1500 */
[----:B------:R-:W-:-:S03]  /*0890*/  LEA.HI.X.SX32 R11, R20, R50, 0x1, P1 ;  /* 0x00000032140b7211 */ /* 0x000fc600008f0eff */
[----:B------:R0:W4:Y:S01]  /*08a0*/  LDG.E.U16 R20, [R8.64] ;  /* 0x0000000408147981 */ /* 0x000122000c1e1500 */
[CC--:B------:R-:W-:Y:S02]  /*08b0*/  LEA R14, P0, R23.reuse, R48.reuse, 0x1 ;  /* 0x00000030170e7211 */ /* 0x0c0fe400078008ff */
[C---:B------:R-:W-:Y:S01]  /*08c0*/  LEA R12, P1, R24.reuse, R48, 0x1 ;  /* 0x00000030180c7211 */ /* 0x040fe200078208ff */
[----:B------:R0:W4:Y:S01]  /*08d0*/  LDG.E.U16 R10, [R10.64] ;  /* 0x000000040a0a7981 */ /* 0x000122000c1e1500 */
[-C--:B------:R-:W-:Y:S02]  /*08e0*/  LEA.HI.X.SX32 R15, R23, R50.reuse, 0x1, P0 ;  /* 0x00000032170f7211 */ /* 0x080fe400000f0eff */
[----:B------:R-:W-:-:S03]  /*08f0*/  LEA.HI.X.SX32 R13, R24, R50, 0x1, P1 ;  /* 0x00000032180d7211 */ /* 0x000fc600008f0eff */
[----:B------:R-:W4:Y:S04]  /*0900*/  LDG.E.U16 R14, [R14.64] ;  /* 0x000000040e0e7981 */ /* 0x000f28000c1e1500 */
[----:B------:R0:W4:Y:S01]  /*0910*/  LDG.E.U16 R12, [R12.64] ;  /* 0x000000040c0c7981 */ /* 0x000122000c1e1500 */
[----:B-1----:R-:W-:Y:S01]  /*0920*/  SHF.R.S32.HI R4, RZ, 0x6, R0 ;  /* 0x00000006ff047819 */ /* 0x002fe20000011400 */
[----:B------:R-:W-:-:S03]  /*0930*/  IMAD.SHL.U32 R23, R0, 0x2, RZ ;  /* 0x0000000200177824 */ /* 0x000fc600078e00ff */
[----:B------:R-:W-:Y:S01]  /*0940*/  SGXT R4, R4, 0x1 ;  /* 0x000000010404781a */ /* 0x000fe20000000200 */
[----:B------:R-:W-:-:S03]  /*0950*/  IMAD.MOV.U32 R5, RZ, RZ, c[0x0][0x1d0] ;  /* 0x00007400ff057624 */ /* 0x000fc600078e00ff */
[----:B------:R-:W-:-:S04]  /*0960*/  LOP3.LUT R4, R4, 0x90, RZ, 0xc0, !PT ;  /* 0x0000009004047812 */ /* 0x000fc800078ec0ff */
[----:B------:R-:W-:Y:S02]  /*0970*/  LOP3.LUT R4, R4, 0x7e, R23, 0x78, !PT ;  /* 0x0000007e04047812 */ /* 0x000fe400078e7817 */
[----:B------:R-:W-:Y:S02]  /*0980*/  ISETP.GE.AND P0, PT, R5, 0x1, PT ;  /* 0x000000010500780c */ /* 0x000fe40003f06270 */
[----:B------:R-:W-:Y:S01]  /*0990*/  LOP3.LUT R5, R4, 0x20, RZ, 0x3c, !PT ;  /* 0x0000002004057812 */ /* 0x000fe200078e3cff */
[----:B------:R-:W-:Y:S01]  /*09a0*/  IMAD.MOV.U32 R121, RZ, RZ, -0x800000 ;  /* 0xff800000ff797424 */ /* 0x000fe200078e00ff */
[----:B0-----:R-:W-:Y:S01]  /*09b0*/  MOV R7, 0x3f800000 ;  /* 0x3f80000000077802 */ /* 0x001fe20000000f00 */
[----:B------:R-:W-:Y:S01]  /*09c0*/  IMAD.MOV.U32 R120, RZ, RZ, -0x800000 ;  /* 0xff800000ff787424 */ /* 0x000fe200078e00ff */
[----:B------:R-:W-:Y:S01]  /*09d0*/  MOV R123, 0xff800000 ;  /* 0xff800000007b7802 */ /* 0x000fe20000000f00 */
[----:B------:R-:W-:Y:S01]  /*09e0*/  IMAD.MOV.U32 R122, RZ, RZ, -0x800000 ;  /* 0xff800000ff7a7424 */ /* 0x000fe200078e00ff */
[----:B------:R-:W-:Y:S01]  /*09f0*/  CS2R R100, SRZ ;  /* 0x0000000000647805 */ /* 0x000fe2000001ff00 */
[----:B------:R-:W-:Y:S01]  /*0a00*/  IMAD.MOV.U32 R8, RZ, RZ, 0x3f800000 ;  /* 0x3f800000ff087424 */ /* 0x000fe200078e00ff */
[----:B------:R-:W-:Y:S01]  /*0a10*/  CS2R R102, SRZ ;  /* 0x0000000000667805 */ /* 0x000fe2000001ff00 */
        /* <DEDUP_REMOVED lines=14> */
[C---:B------:R-:W-:Y:S01]  /*0b00*/  LOP3.LUT R9, R0.reuse, 0x7f, RZ, 0xc0, !PT ;  /* 0x0000007f00097812 */ /* 0x040fe200078ec0ff */
[----:B------:R-:W-:Y:S01]  /*0b10*/  IMAD R13, R19, c[0x0][0x1c8], RZ ;  /* 0x00007200130d7a24 */ /* 0x000fe200078e02ff */
[----:B------:R-:W-:Y:S01]  /*0b20*/  SHF.L.U32 R11, R0, 0x2, RZ ;  /* 0x00000002000b7819 */ /* 0x000fe200000006ff */
[----:B--2---:R-:W-:Y:S04]  /*0b30*/  STS.U16 [R4], R25 ;  /* 0x0000001904007388 */ /* 0x004fe80000000400 */
[----:B-----5:R-:W-:Y:S04]  /*0b40*/  STS.U16 [R4+0x200], R27 ;  /* 0x0002001b04007388 */ /* 0x020fe80000000400 */
[----:B---3--:R-:W-:Y:S04]  /*0b50*/  STS.U16 [R4+0x400], R29 ;  /* 0x0004001d04007388 */ /* 0x008fe80000000400 */
[----:B----4-:R-:W-:Y:S04]  /*0b60*/  STS.U16 [R4+0x600], R31 ;  /* 0x0006001f04007388 */ /* 0x010fe80000000400 */
[----:B------:R-:W-:Y:S04]  /*0b70*/  STS.U16 [R4+0x800], R33 ;  /* 0x0008002104007388 */ /* 0x000fe80000000400 */
[----:B------:R0:W-:Y:S04]  /*0b80*/  STS.U16 [R4+0xa00], R35 ;  /* 0x000a002304007388 */ /* 0x0001e80000000400 */
[----:B------:R-:W-:Y:S04]  /*0b90*/  STS.U16 [R4+0xc00], R37 ;  /* 0x000c002504007388 */ /* 0x000fe80000000400 */
[----:B------:R-:W-:Y:S04]  /*0ba0*/  STS.U16 [R4+0xe00], R39 ;  /* 0x000e002704007388 */ /* 0x000fe80000000400 */
[----:B------:R-:W-:Y:S01]  /*0bb0*/  STS.U16 [R4+0x1000], R41 ;  /* 0x0010002904007388 */ /* 0x000fe20000000400 */
[----:B0-----:R-:W-:-:S03]  /*0bc0*/  IMAD.MOV.U32 R35, RZ, RZ, 0x3f800000 ;  /* 0x3f800000ff237424 */ /* 0x001fc600078e00ff */
[----:B------:R-:W-:Y:S04]  /*0bd0*/  STS.U16 [R4+0x1200], R43 ;  /* 0x0012002b04007388 */ /* 0x000fe80000000400 */
        /* <DEDUP_REMOVED lines=17> */
[----:B------:R0:W-:Y:S04]  /*0cf0*/  STS.U16 [R5+0x1700], R6 ;  /* 0x0017000605007388 */ /* 0x0001e80000000400 */
[----:B------:R1:W-:Y:S01]  /*0d00*/  STS.U16 [R5+0xb00], R36 ;  /* 0x000b002405007388 */ /* 0x0003e20000000400 */
[----:B0-----:R-:W-:-:S03]  /*0d10*/  LOP3.LUT R6, R0, 0x60, RZ, 0xc0, !PT ;  /* 0x0000006000067812 */ /* 0x001fc600078ec0ff */
[----:B------:R0:W-:Y:S01]  /*0d20*/  STS.U16 [R5+0x1b00], R10 ;  /* 0x001b000a05007388 */ /* 0x0001e20000000400 */
[----:B-1----:R-:W-:-:S03]  /*0d30*/  MOV R36, 0x3f800000 ;  /* 0x3f80000000247802 */ /* 0x002fc60000000f00 */
[----:B------:R1:W-:Y:S04]  /*0d40*/  STS.U16 [R5+0x1d00], R14 ;  /* 0x001d000e05007388 */ /* 0x0003e80000000400 */
[----:B------:R2:W-:Y:S01]  /*0d50*/  STS.U16 [R5+0x1f00], R12 ;  /* 0x001f000c05007388 */ /* 0x0005e20000000400 */
[----:B0-----:R-:W-:Y:S02]  /*0d60*/  IMAD.SHL.U32 R10, R0, 0x8, RZ ;  /* 0x00000008000a7824 */ /* 0x001fe400078e00ff */
[----:B-1----:R-:W-:Y:S02]  /*0d70*/  IMAD.SHL.U32 R14, R6, 0x10, RZ ;  /* 0x00000010060e7824 */ /* 0x002fe400078e00ff */
[----:B--2---:R-:W-:Y:S01]  /*0d80*/  IMAD.SHL.U32 R12, R0, 0x40, RZ ;  /* 0x00000040000c7824 */ /* 0x004fe200078e00ff */
[----:B------:R-:W-:Y:S05]  /*0d90*/  @!P0 BRA `(.L_x_0) ;  /* 0x00002d4000008947 */ /* 0x000fea0003800000 */
[----:B------:R-:W-:Y:S01]  /*0da0*/  MOV R51, c[0x0][0x1b8] ;  /* 0x00006e0000337a02 */ /* 0x000fe20000000f00 */
[----:B------:R-:W-:Y:S01]  /*0db0*/  IMAD R22, R19, c[0x0][0x1b8], RZ ;  /* 0x00006e0013167a24 */ /* 0x000fe200078e02ff */
[----:B------:R-:W-:Y:S01]  /*0dc0*/  SHF.R.U32.HI R28, RZ, 0x1, R6 ;  /* 0x00000001ff1c7819 */ /* 0x000fe20000011606 */
[----:B------:R-:W-:Y:S01]  /*0dd0*/  IMAD R18, R18, c[0x0][0x1b4], RZ ;  /* 0x00006d0012127a24 */ /* 0x000fe200078e02ff */
[----:B------:R-:W-:Y:S01]  /*0de0*/  LOP3.LUT R20, R11, 0xc, RZ, 0xc0, !PT ;  /* 0x0000000c0b147812 */ /* 0x000fe200078ec0ff */
[C---:B------:R-:W-:Y:S01]  /*0df0*/  IMAD R24, R51.reuse, 0x4, R22 ;  /* 0x0000000433187824 */ /* 0x040fe200078e0216 */
[----:B------:R-:W-:Y:S01]  /*0e00*/  LOP3.LUT R33, R0, 0x7, RZ, 0xc0, !PT ;  /* 0x0000000700217812 */ /* 0x000fe200078ec0ff */
[----:B------:R-:W-:Y:S01]  /*0e10*/  IMAD R8, R2, c[0x0][0x1b0], RZ ;  /* 0x00006c0002087a24 */ /* 0x000fe200078e02ff */
[----:B------:R-:W-:Y:S01]  /*0e20*/  MOV R140, 0xff800000 ;  /* 0xff800000008c7802 */ /* 0x000fe20000000f00 */
[C---:B------:R-:W-:Y:S01]  /*0e30*/  IMAD.SHL.U32 R16, R18.reuse, 0x2, RZ ;  /* 0x0000000212107824 */ /* 0x040fe200078e00ff */
[C---:B------:R-:W-:Y:S01]  /*0e40*/  LEA R25, R51.reuse, R24, 0x2 ;  /* 0x0000001833197211 */ /* 0x040fe200078e10ff */
[----:B------:R-:W-:Y:S01]  /*0e50*/  IMAD.HI R21, R18, 0x2, RZ ;  /* 0x0000000212157827 */ /* 0x000fe200078e02ff */
[----:B------:R-:W-:Y:S01]  /*0e60*/  LOP3.LUT R18, R28, 0x30, R23, 0x78, !PT ;  /* 0x000000301c127812 */ /* 0x000fe200078e7817 */
[----:B------:R-:W-:Y:S01]  /*0e70*/  CS2R R100, SRZ ;  /* 0x0000000000647805 */ /* 0x000fe2000001ff00 */
[C---:B------:R-:W-:Y:S01]  /*0e80*/  SHF.L.U32 R15, R8.reuse, 0x1, RZ ;  /* 0x00000001080f7819 */ /* 0x040fe200000006ff */
[C---:B------:R-:W-:Y:S01]  /*0e90*/  IMAD R26, R51.reuse, 0x4, R25 ;  /* 0x00000004331a7824 */ /* 0x040fe200078e0219 */
[----:B------:R-:W-:Y:S01]  /*0ea0*/  MOV R126, 0xff800000 ;  /* 0xff800000007e7802 */ /* 0x000fe20000000f00 */
[----:B------:R-:W-:Y:S01]  /*0eb0*/  IMAD.HI R8, R8, 0x2, RZ ;  /* 0x0000000208087827 */ /* 0x000fe200078e02ff */
[----:B------:R-:W-:Y:S01]  /*0ec0*/  IADD3 R117, P2, P3, R16, c[0x0][0x170], R15 ;  /* 0x00005c0010757a10 */ /* 0x000fe20007b5e00f */
[----:B------:R-:W-:Y:S01]  /*0ed0*/  CS2R R102, SRZ ;  /* 0x0000000000667805 */ /* 0x000fe2000001ff00 */
[----:B------:R-:W-:Y:S01]  /*0ee0*/  SHF.R.U32.HI R16, RZ, 0x3, R9 ;  /* 0x00000003ff107819 */ /* 0x000fe20000011609 */
[C---:B------:R-:W-:Y:S01]  /*0ef0*/  IMAD R27, R51.reuse, 0x4, R26 ;  /* 0x00000004331b7824 */ /* 0x040fe200078e021a */
[----:B------:R-:W-:Y:S01]  /*0f00*/  LOP3.LUT R15, R0, 0x1c, RZ, 0xc0, !PT ;  /* 0x0000001c000f7812 */ /* 0x000fe200078ec0ff */
[----:B------:R-:W-:Y:S01]  /*0f10*/  IMAD R32, R6, 0x4, R33 ;  /* 0x0000000406207824 */ /* 0x000fe200078e0221 */
[----:B------:R-:W-:Y:S01]  /*0f20*/  LOP3.LUT R17, R16, 0xc, RZ, 0xc0, !PT ;  /* 0x0000000c10117812 */ /* 0x000fe200078ec0ff */
[----:B------:R-:W-:Y:S01]  /*0f30*/  IMAD R7, R2, c[0x0][0x1a0], RZ ;  /* 0x0000680002077a24 */ /* 0x000fe200078e02ff */
[----:B------:R-:W-:Y:S01]  /*0f40*/  LEA R28, R51, R27, 0x2 ;  /* 0x0000001b331c7211 */ /* 0x000fe200078e10ff */
[----:B------:R-:W-:Y:S01]  /*0f50*/  IMAD.SHL.U32 R16, R15, 0x4, RZ ;  /* 0x000000040f107824 */ /* 0x000fe200078e00ff */
[----:B------:R-:W-:Y:S01]  /*0f60*/  IADD3.X R37, R21, c[0x0][0x174], R8, P2, P3 ;  /* 0x00005d0015257a10 */ /* 0x000fe200017e6408 */
[----:B------:R-:W-:Y:S01]  /*0f70*/  IMAD R31, R15, 0x10, R20 ;  /* 0x000000100f1f7824 */ /* 0x000fe200078e0214 */
[----:B------:R-:W-:Y:S01]  /*0f80*/  LEA R29, R51, R28, 0x2 ;  /* 0x0000001c331d7211 */ /* 0x000fe200078e10ff */
[----:B------:R-:W-:Y:S01]  /*0f90*/  IMAD.IADD R16, R16, 0x1, R17 ;  /* 0x0000000110107824 */ /* 0x000fe200078e0211 */
[----:B------:R-:W-:Y:S01]  /*0fa0*/  LEA R164, P2, R25, R117, 0x1 ;  /* 0x0000007519a47211 */ /* 0x000fe200078408ff */
[----:B------:R-:W-:Y:S01]  /*0fb0*/  IMAD.IADD R17, R18, 0x1, R31 ;  /* 0x0000000112117824 */ /* 0x000fe200078e021f */
[----:B------:R-:W-:Y:S01]  /*0fc0*/  LEA R30, R51, R29, 0x2 ;  /* 0x0000001d331e7211 */ /* 0x000fe200078e10ff */
[----:B------:R-:W-:Y:S01]  /*0fd0*/  IMAD R19, R9, c[0x0][0x1a8], RZ ;  /* 0x00006a0009137a24 */ /* 0x000fe200078e02ff */
[----:B------:R-:W-:Y:S01]  /*0fe0*/  LOP3.LUT R18, R23, 0x30, R10, 0x48, !PT ;  /* 0x0000003017127812 */ /* 0x000fe200078e480a */
[----:B------:R-:W-:Y:S01]  /*0ff0*/  IMAD.SHL.U32 R32, R32, 0x10, RZ ;  /* 0x0000001020207824 */ /* 0x000fe200078e00ff */
[----:B------:R-:W-:Y:S01]  /*1000*/  SHF.L.U32 R31, R33, 0x6, RZ ;  /* 0x00000006211f7819 */ /* 0x000fe200000006ff */
[----:B------:R-:W-:Y:S01]  /*1010*/  IMAD R8, R51, 0x4, R30 ;  /* 0x0000000433087824 */ /* 0x000fe200078e021e */
[----:B------:R-:W-:Y:S01]  /*1020*/  LEA.HI.X.SX32 R165, R25, R37, 0x1, P2 ;  /* 0x0000002519a57211 */ /* 0x000fe200010f0eff */
[----:B------:R-:W-:Y:S01]  /*1030*/  IMAD.SHL.U32 R236, R7, 0x2, RZ ;  /* 0x0000000207ec7824 */ /* 0x000fe200078e00ff */
[----:B------:R-:W-:Y:S01]  /*1040*/  IADD3 R18, R31, R14, R18 ;  /* 0x0000000e1f127210 */ /* 0x000fe20007ffe012 */
[----:B------:R-:W-:Y:S01]  /*1050*/  IMAD R21, R51, 0x4, R8 ;  /* 0x0000000433157824 */ /* 0x000fe200078e0208 */
[----:B------:R-:W-:Y:S01]  /*1060*/  LOP3.LUT R20, R31, 0x30, R10, 0xf8, !PT ;  /* 0x000000301f147812 */ /* 0x000fe200078ef80a */
[----:B------:R-:W-:Y:S01]  /*1070*/  IMAD.SHL.U32 R237, R19, 0x2, RZ ;  /* 0x0000000213ed7824 */ /* 0x000fe200078e00ff */
[--C-:B------:R-:W-:Y:S01]  /*1080*/  LOP3.LUT R32, R32, 0x30, R23.reuse, 0x78, !PT ;  /* 0x0000003020207812 */ /* 0x100fe200078e7817 */
[----:B------:R-:W-:Y:S01]  /*1090*/  IMAD.HI R7, R7, 0x2, RZ ;  /* 0x0000000207077827 */ /* 0x000fe200078e02ff */
[----:B------:R-:W-:Y:S01]  /*10a0*/  LEA R31, R51, R21, 0x2 ;  /* 0x00000015331f7211 */ /* 0x000fe200078e10ff */
[----:B------:R-:W-:Y:S01]  /*10b0*/  CS2R R96, SRZ ;  /* 0x0000000000607805 */ /* 0x000fe2000001ff00 */
[----:B------:R-:W-:Y:S01]  /*10c0*/  LOP3.LUT R35, R20, 0x10, R23, 0x78, !PT ;  /* 0x0000001014237812 */ /* 0x000fe200078e7817 */
[----:B------:R-:W-:Y:S01]  /*10d0*/  IMAD.HI R6, R19, 0x2, RZ ;  /* 0x0000000213067827 */ /* 0x000fe200078e02ff */
[----:B------:R-:W-:Y:S01]  /*10e0*/  IADD3 R236, P0, P1, R237, c[0x0][0x168], R236 ;  /* 0x00005a00edec7a10 */ /* 0x000fe2000791e0ec */
[----:B------:R-:W-:Y:S01]  /*10f0*/  CS2R R98, SRZ ;  /* 0x0000000000627805 */ /* 0x000fe2000001ff00 */
[-C--:B------:R-:W-:Y:S01]  /*1100*/  LEA R156, P2, R29, R117.reuse, 0x1 ;  /* 0x000000751d9c7211 */ /* 0x080fe200078408ff */
[----:B------:R-:W-:Y:S01]  /*1110*/  IMAD R23, R51, 0x4, R31 ;  /* 0x0000000433177824 */ /* 0x000fe200078e021f */
[----:B------:R-:W-:Y:S01]  /*1120*/  IADD3.X R237, R6, c[0x0][0x16c], R7, P0, P1 ;  /* 0x00005b0006ed7a10 */ /* 0x000fe200007e2407 */
[----:B------:R-:W-:Y:S01]  /*1130*/  IMAD.MOV.U32 R229, RZ, RZ, c[0x0][0x1a4] ;  /* 0x00006900ffe57624 */ /* 0x000fe200078e00ff */
[C---:B------:R-:W-:Y:S01]  /*1140*/  LEA R168, P0, R22.reuse, R117, 0x1 ;  /* 0x0000007516a87211 */ /* 0x040fe200078008ff */
[----:B------:R-:W-:Y:S01]  /*1150*/  IMAD R19, R33, 0x100, R32 ;  /* 0x0000010021137824 */ /* 0x000fe200078e0220 */
[----:B------:R-:W-:Y:S01]  /*1160*/  LEA R6, R51, R23, 0x2 ;  /* 0x0000001733067211 */ /* 0x000fe200078e10ff */
[C---:B------:R-:W-:Y:S01]  /*1170*/  IMAD R203, R229.reuse, 0x22, RZ ;  /* 0x00000022e5cb7824 */ /* 0x040fe200078e02ff */
[----:B------:R-:W-:Y:S01]  /*1180*/  LEA.HI.X.SX32 R169, R22, R37, 0x1, P0 ;  /* 0x0000002516a97211 */ /* 0x000fe200000f0eff */
[----:B------:R-:W-:Y:S01]  /*1190*/  IMAD R201, R229, 0x24, RZ ;  /* 0x00000024e5c97824 */ /* 0x000fe200078e02ff */
[----:B------:R-:W-:Y:S01]  /*11a0*/  LEA R7, R51, R6, 0x2 ;  /* 0x0000000633077211 */ /* 0x000fe200078e10ff */
[C---:B------:R-:W-:Y:S01]  /*11b0*/  IMAD R199, R229.reuse, 0x26, RZ ;  /* 0x00000026e5c77824 */ /* 0x040fe200078e02ff */
[-C--:B------:R-:W-:Y:S01]  /*11c0*/  LEA R166, P1, R24, R117.reuse, 0x1 ;  /* 0x0000007518a67211 */ /* 0x080fe200078208ff */
[----:B------:R-:W-:Y:S01]  /*11d0*/  IMAD R111, R229, 0x11, RZ ;  /* 0x00000011e56f7824 */ /* 0x000fe200078e02ff */
[----:B------:R-:W-:Y:S01]  /*11e0*/  LEA R162, P0, R26, R117, 0x1 ;  /* 0x000000751aa27211 */ /* 0x000fe200078008ff */
[----:B------:R-:W-:Y:S01]  /*11f0*/  IMAD R22, R51, 0x4, R7 ;  /* 0x0000000433167824 */ /* 0x000fe200078e0207 */
[-C--:B------:R-:W-:Y:S01]  /*1200*/  LEA.HI.X.SX32 R167, R24, R37.reuse, 0x1, P1 ;  /* 0x0000002518a77211 */ /* 0x080fe200008f0eff */
[C---:B------:R-:W-:Y:S01]  /*1210*/  IMAD R121, R229.reuse, 0x12, RZ ;  /* 0x00000012e5797824 */ /* 0x040fe200078e02ff */
[----:B------:R-:W-:Y:S01]  /*1220*/  LEA.HI.X.SX32 R163, R26, R37, 0x1, P0 ;  /* 0x000000251aa37211 */ /* 0x000fe200000f0eff */
[----:B------:R-:W-:Y:S01]  /*1230*/  IMAD R141, R229, 0x14, RZ ;  /* 0x00000014e58d7824 */ /* 0x000fe200078e02ff */
[----:B------:R-:W-:Y:S01]  /*1240*/  LEA R24, R51, R22, 0x2 ;  /* 0x0000001633187211 */ /* 0x000fe200078e10ff */
[----:B------:R-:W-:Y:S01]  /*1250*/  IMAD R193, R229, 0x2c, RZ ;  /* 0x0000002ce5c17824 */ /* 0x000fe200078e02ff */
[-C--:B------:R-:W-:Y:S01]  /*1260*/  LEA R160, P0, R27, R117.reuse, 0x1 ;  /* 0x000000751ba07211 */ /* 0x080fe200078008ff */
[----:B------:R-:W-:Y:S01]  /*1270*/  IMAD R123, R229, 0x13, RZ ;  /* 0x00000013e57b7824 */ /* 0x000fe200078e02ff */
[C---:B------:R-:W-:Y:S01]  /*1280*/  LEA R158, P1, R28.reuse, R117, 0x1 ;  /* 0x000000751c9e7211 */ /* 0x040fe200078208ff */
[----:B------:R-:W-:Y:S01]  /*1290*/  IMAD R25, R51, 0x4, R24 ;  /* 0x0000000433197824 */ /* 0x000fe200078e0218 */
[-C--:B------:R-:W-:Y:S01]  /*12a0*/  LEA.HI.X.SX32 R161, R27, R37.reuse, 0x1, P0 ;  /* 0x000000251ba17211 */ /* 0x080fe200000f0eff */
[C---:B------:R-:W-:Y:S01]  /*12b0*/  IMAD R191, R229.reuse, 0x2e, RZ ;  /* 0x0000002ee5bf7824 */ /* 0x040fe200078e02ff */
[----:B------:R-:W-:Y:S01]  /*12c0*/  LEA.HI.X.SX32 R159, R28, R37, 0x1, P1 ;  /* 0x000000251c9f7211 */ /* 0x000fe200008f0eff */
[----:B------:R-:W-:Y:S01]  /*12d0*/  IMAD R69, R229, 0xa, RZ ;  /* 0x0000000ae5457824 */ /* 0x000fe200078e02ff */
[----:B------:R-:W-:Y:S01]  /*12e0*/  LEA R26, R51, R25, 0x2 ;  /* 0x00000019331a7211 */ /* 0x000fe200078e10ff */
[C---:B------:R-:W-:Y:S01]  /*12f0*/  IMAD R173, R229.reuse, 0x16, RZ ;  /* 0x00000016e5ad7824 */ /* 0x040fe200078e02ff */
[C---:B------:R-:W-:Y:S01]  /*1300*/  LEA R152, P1, R8.reuse, R117, 0x1 ;  /* 0x0000007508987211 */ /* 0x040fe200078208ff */
[----:B------:R-:W-:Y:S01]  /*1310*/  IMAD R73, R229, 0xc, RZ ;  /* 0x0000000ce5497824 */ /* 0x000fe200078e02ff */
[-C--:B------:R-:W-:Y:S01]  /*1320*/  LEA.HI.X.SX32 R157, R29, R37.reuse, 0x1, P2 ;  /* 0x000000251d9d7211 */ /* 0x080fe200010f0eff */
[----:B------:R-:W-:Y:S01]  /*1330*/  IMAD R27, R51, 0x4, R26 ;  /* 0x00000004331b7824 */ /* 0x000fe200078e021a */
[----:B------:R-:W-:Y:S01]  /*1340*/  LEA.HI.X.SX32 R153, R8, R37, 0x1, P1 ;  /* 0x0000002508997211 */ /* 0x000fe200008f0eff */
[----:B------:R-:W-:Y:S01]  /*1350*/  IMAD R175, R229, 0x17, RZ ;  /* 0x00000017e5af7824 */ /* 0x000fe200078e02ff */
[----:B------:R-:W-:Y:S01]  /*1360*/  LEA R150, P2, R21, R117, 0x1 ;  /* 0x0000007515967211 */ /* 0x000fe200078408ff */
[----:B------:R-:W-:Y:S01]  /*1370*/  IMAD R177, R229, 0x18, RZ ;  /* 0x00000018e5b17824 */ /* 0x000fe200078e02ff */
[----:B------:R-:W-:Y:S01]  /*1380*/  LEA R8, R51, R27, 0x2 ;  /* 0x0000001b33087211 */ /* 0x000fe200078e10ff */
[----:B------:R-:W-:Y:S01]  /*1390*/  IMAD R67, R229, 0x9, RZ ;  /* 0x00000009e5437824 */ /* 0x000fe200078e02ff */
[----:B------:R-:W-:Y:S01]  /*13a0*/  LEA.HI.X.SX32 R151, R21, R37, 0x1, P2 ;  /* 0x0000002515977211 */ /* 0x000fe200010f0eff */
[----:B------:R-:W-:Y:S01]  /*13b0*/  IMAD R71, R229, 0xb, RZ ;  /* 0x0000000be5477824 */ /* 0x000fe200078e02ff */
[-C--:B------:R-:W-:Y:S01]  /*13c0*/  LEA R154, P0, R30, R117.reuse, 0x1 ;  /* 0x000000751e9a7211 */ /* 0x080fe200078008ff */
[----:B------:R-:W-:Y:S01]  /*13d0*/  IMAD R21, R51, 0x4, R8 ;  /* 0x0000000433157824 */ /* 0x000fe200078e0208 */
[----:B------:R-:W-:Y:S01]  /*13e0*/  LEA R144, P2, R6, R117, 0x1 ;  /* 0x0000007506907211 */ /* 0x000fe200078408ff */
[C---:B------:R-:W-:Y:S01]  /*13f0*/  IMAD R61, R229.reuse, 0x6, RZ ;  /* 0x00000006e53d7824 */ /* 0x040fe200078e02ff */
[-C--:B------:R-:W-:Y:S01]  /*1400*/  LEA.HI.X.SX32 R155, R30, R37.reuse, 0x1, P0 ;  /* 0x000000251e9b7211 */ /* 0x080fe200000f0eff */
[C---:B------:R-:W-:Y:S01]  /*1410*/  IMAD R213, R229.reuse, 0x38, RZ ;  /* 0x00000038e5d57824 */ /* 0x040fe200078e02ff */
[----:B------:R-:W-:Y:S01]  /*1420*/  LEA.HI.X.SX32 R145, R6, R37, 0x1, P2 ;  /* 0x0000002506917211 */ /* 0x000fe200010f0eff */
[----:B------:R-:W-:Y:S01]  /*1430*/  IMAD R195, R229, 0x2a, RZ ;  /* 0x0000002ae5c37824 */ /* 0x000fe200078e02ff */
[-C--:B------:R-:W-:Y:S01]  /*1440*/  LEA R148, P0, R31, R117.reuse, 0x1 ;  /* 0x000000751f947211 */ /* 0x080fe200078008ff */
[----:B------:R-:W-:Y:S01]  /*1450*/  IMAD R197, R229, 0x28, RZ ;  /* 0x00000028e5c57824 */ /* 0x000fe200078e02ff */
[----:B------:R-:W-:Y:S01]  /*1460*/  LEA R146, P1, R23, R117, 0x1 ;  /* 0x0000007517927211 */ /* 0x000fe200078208ff */
[----:B------:R-:W-:Y:S01]  /*1470*/  IMAD R181, R229, 0x1a, RZ ;  /* 0x0000001ae5b57824 */ /* 0x000fe200078e02ff */
[----:B------:R-:W-:Y:S01]  /*1480*/  LEA R6, R51, R21, 0x2 ;  /* 0x0000001533067211 */ /* 0x000fe200078e10ff */
[----:B------:R-:W-:Y:S01]  /*1490*/  IMAD R59, R229, 0x5, RZ ;  /* 0x00000005e53b7824 */ /* 0x000fe200078e02ff */
[-C--:B------:R-:W-:Y:S01]  /*14a0*/  LEA.HI.X.SX32 R149, R31, R37.reuse, 0x1, P0 ;  /* 0x000000251f957211 */ /* 0x080fe200000f0eff */
[----:B------:R-:W-:Y:S01]  /*14b0*/  IMAD R171, R229, 0x15, RZ ;  /* 0x00000015e5ab7824 */ /* 0x000fe200078e02ff */
[----:B------:R-:W-:Y:S01]  /*14c0*/  LEA.HI.X.SX32 R147, R23, R37, 0x1, P1 ;  /* 0x0000002517937211 */ /* 0x000fe200008f0eff */
[----:B------:R-:W-:Y:S01]  /*14d0*/  IMAD R23, R51, 0x4, R6 ;  /* 0x0000000433177824 */ /* 0x000fe200078e0206 */
[-C--:B------:R-:W-:Y:S01]  /*14e0*/  LEA R142, P0, R7, R117.reuse, 0x1 ;  /* 0x00000075078e7211 */ /* 0x080fe200078008ff */
[C---:B------:R-:W-:Y:S01]  /*14f0*/  IMAD R189, R229.reuse, 0x30, RZ ;  /* 0x00000030e5bd7824 */ /* 0x040fe200078e02ff */
[C---:B------:R-:W-:Y:S01]  /*1500*/  LEA R138, P1, R22.reuse, R117, 0x1 ;  /* 0x00000075168a7211 */ /* 0x040fe200078208ff */
[----:B------:R-:W-:Y:S01]  /*1510*/  IMAD R211, R229, 0x36, RZ ;  /* 0x00000036e5d37824 */ /* 0x000fe200078e02ff */
[----:B------:R-:W-:Y:S01]  /*1520*/  LEA.HI.X.SX32 R143, R7, R37, 0x1, P0 ;  /* 0x00000025078f7211 */ /* 0x000fe200000f0eff */
[----:B------:R-:W-:Y:S01]  /*1530*/  IMAD R75, R229, 0xd, RZ ;  /* 0x0000000de54b7824 */ /* 0x000fe200078e02ff */
[----:B------:R-:W-:Y:S01]  /*1540*/  LEA R7, R51, R23, 0x2 ;  /* 0x0000001733077211 */ /* 0x000fe200078e10ff */
[C---:B------:R-:W-:Y:S01]  /*1550*/  IMAD R209, R229.reuse, 0x34, RZ ;  /* 0x00000034e5d17824 */ /* 0x040fe200078e02ff */
[----:B------:R-:W-:Y:S01]  /*1560*/  LEA.HI.X.SX32 R139, R22, R37, 0x1, P1 ;  /* 0x00000025168b7211 */ /* 0x000fe200008f0eff */
[----:B------:R-:W-:Y:S01]  /*1570*/  IMAD R207, R229, 0x32, RZ ;  /* 0x00000032e5cf7824 */ /* 0x000fe200078e02ff */
[CC--:B------:R-:W-:Y:S01]  /*1580*/  LEA R136, P2, R24.reuse, R117.reuse, 0x1 ;  /* 0x0000007518887211 */ /* 0x0c0fe200078408ff */
[----:B------:R-:W-:Y:S01]  /*1590*/  IMAD R22, R51, 0x4, R7 ;  /* 0x0000000433167824 */ /* 0x000fe200078e0207 */
[----:B------:R-:W-:Y:S01]  /*15a0*/  LEA R134, P0, R25, R117, 0x1 ;  /* 0x0000007519867211 */ /* 0x000fe200078008ff */
[C---:B------:R-:W-:Y:S01]  /*15b0*/  IMAD R105, R229.reuse, 0xe, RZ ;  /* 0x0000000ee5697824 */ /* 0x040fe200078e02ff */
[----:B------:R-:W-:Y:S01]  /*15c0*/  LEA.HI.X.SX32 R137, R24, R37, 0x1, P2 ;  /* 0x0000002518897211 */ /* 0x000fe200010f0eff */
        /* <DEDUP_REMOVED lines=11> */
[----:B------:R-:W-:Y:S01]  /*1680*/  LEA R118, P2, R6, R117, 0x1 ;  /* 0x0000007506767211 */ /* 0x000fe200078408ff */
[C---:B------:R-:W-:Y:S01]  /*1690*/  IMAD R233, R229.reuse, 0x3c, RZ ;  /* 0x0000003ce5e97824 */ /* 0x040fe200078e02ff */
[-C--:B------:R-:W-:Y:S01]  /*16a0*/  LEA.HI.X.SX32 R133, R26, R37.reuse, 0x1, P1 ;  /* 0x000000251a857211 */ /* 0x080fe200008f0eff */
[C---:B------:R-:W-:Y:S01]  /*16b0*/  IMAD R183, R229.reuse, 0x1b, RZ ;  /* 0x0000001be5b77824 */ /* 0x040fe200078e02ff */
[----:B------:R-:W-:Y:S01]  /*16c0*/  LEA.HI.X.SX32 R119, R6, R37, 0x1, P2 ;  /* 0x0000002506777211 */ /* 0x000fe200010f0eff */
[C---:B------:R-:W-:Y:S01]  /*16d0*/  IMAD R205, R229.reuse, 0x1d, RZ ;  /* 0x0000001de5cd7824 */ /* 0x040fe200078e02ff */
[CC--:B------:R-:W-:Y:S01]  /*16e0*/  LEA R128, P0, R8.reuse, R117.reuse, 0x1 ;  /* 0x0000007508807211 */ /* 0x0c0fe200078008ff */
[----:B------:R-:W-:Y:S01]  /*16f0*/  IMAD R107, R229, 0xf, RZ ;  /* 0x0000000fe56b7824 */ /* 0x000fe200078e02ff */
[----:B------:R-:W-:Y:S01]  /*1700*/  LEA R124, P1, R21, R117, 0x1 ;  /* 0x00000075157c7211 */ /* 0x000fe200078208ff */
[----:B------:R-:W-:Y:S01]  /*1710*/  IMAD R235, R229, 0x3e, RZ ;  /* 0x0000003ee5eb7824 */ /* 0x000fe200078e02ff */
[----:B------:R-:W-:Y:S01]  /*1720*/  LEA R6, R51, R25, 0x2 ;  /* 0x0000001933067211 */ /* 0x000fe200078e10ff */
[C---:B------:R-:W-:Y:S01]  /*1730*/  IMAD.SHL.U32 R57, R229.reuse, 0x4, RZ ;  /* 0x00000004e5397824 */ /* 0x040fe200078e00ff */
[-C--:B------:R-:W-:Y:S01]  /*1740*/  LEA.HI.X.SX32 R129, R8, R37.reuse, 0x1, P0 ;  /* 0x0000002508817211 */ /* 0x080fe200000f0eff */
[----:B------:R-:W-:Y:S01]  /*1750*/  IMAD.SHL.U32 R109, R229, 0x10, RZ ;  /* 0x00000010e56d7824 */ /* 0x000fe200078e00ff */
[----:B------:R-:W-:Y:S01]  /*1760*/  LEA.HI.X.SX32 R125, R21, R37, 0x1, P1 ;  /* 0x00000025157d7211 */ /* 0x000fe200008f0eff */
[----:B------:R-:W-:Y:S01]  /*1770*/  IMAD R8, R51, 0x4, R6 ;  /* 0x0000000433087824 */ /* 0x000fe200078e0206 */
[-C--:B------:R-:W-:Y:S01]  /*1780*/  LEA R40, P1, R7, R117.reuse, 0x1 ;  /* 0x0000007507287211 */ /* 0x080fe200078208ff */
[----:B------:R-:W-:Y:S01]  /*1790*/  IMAD R239, R229, 0x1f, RZ ;  /* 0x0000001fe5ef7824 */ /* 0x000fe200078e02ff */
[C---:B------:R-:W-:Y:S01]  /*17a0*/  LEA R42, P2, R22.reuse, R117, 0x1 ;  /* 0x00000075162a7211 */ /* 0x040fe200078408ff */
[----:B------:R-:W-:Y:S01]  /*17b0*/  IMAD.MOV.U32 R127, RZ, RZ, -0x800000 ;  /* 0xff800000ff7f7424 */ /* 0x000fe200078e00ff */
[-C--:B------:R-:W-:Y:S01]  /*17c0*/  LEA.HI.X.SX32 R41, R7, R37.reuse, 0x1, P1 ;  /* 0x0000002507297211 */ /* 0x080fe200008f0eff */
[----:B------:R-:W-:Y:S01]  /*17d0*/  CS2R R92, SRZ ;  /* 0x00000000005c7805 */ /* 0x000fe2000001ff00 */
[C---:B------:R-:W-:Y:S01]  /*17e0*/  LEA R7, R51.reuse, R8, 0x2 ;  /* 0x0000000833077211 */ /* 0x040fe200078e10ff */
[----:B------:R-:W-:Y:S01]  /*17f0*/  CS2R R94, SRZ ;  /* 0x00000000005e7805 */ /* 0x000fe2000001ff00 */
[----:B------:R-:W-:Y:S01]  /*1800*/  LEA.HI.X.SX32 R43, R22, R37, 0x1, P2 ;  /* 0x00000025162b7211 */ /* 0x000fe200010f0eff */
[----:B------:R-:W-:Y:S01]  /*1810*/  IMAD.MOV.U32 R22, RZ, RZ, RZ ;  /* 0x000000ffff167224 */ /* 0x000fe200078e00ff */
[CC--:B------:R-:W-:Y:S01]  /*1820*/  LEA R48, P2, R6.reuse, R117.reuse, 0x1 ;  /* 0x0000007506307211 */ /* 0x0c0fe200078408ff */
[----:B------:R-:W-:Y:S01]  /*1830*/  IMAD R21, R51, 0x4, R7 ;  /* 0x0000000433157824 */ /* 0x000fe200078e0207 */
[-C--:B------:R-:W-:Y:S01]  /*1840*/  IADD3 R202, P6, R203, R236.reuse, RZ ;  /* 0x000000eccbca7210 */ /* 0x080fe20007fde0ff */
[----:B------:R-:W-:Y:S01]  /*1850*/  CS2R R88, SRZ ;  /* 0x0000000000587805 */ /* 0x000fe2000001ff00 */
[-C--:B------:R-:W-:Y:S01]  /*1860*/  IADD3 R200, P5, R201, R236.reuse, RZ ;  /* 0x000000ecc9c87210 */ /* 0x080fe20007fbe0ff */
[----:B------:R-:W-:Y:S01]  /*1870*/  CS2R R90, SRZ ;  /* 0x00000000005a7805 */ /* 0x000fe2000001ff00 */
[-C--:B------:R-:W-:Y:S01]  /*1880*/  IADD3 R198, P4, R199, R236.reuse, RZ ;  /* 0x000000ecc7c67210 */ /* 0x080fe20007f9e0ff */
[----:B------:R-:W-:Y:S01]  /*1890*/  CS2R R84, SRZ ;  /* 0x0000000000547805 */ /* 0x000fe2000001ff00 */
[----:B------:R-:W-:Y:S01]  /*18a0*/  LEA R38, P0, R23, R117, 0x1 ;  /* 0x0000007517267211 */ /* 0x000fe200078008ff */
[----:B------:R-:W-:Y:S01]  /*18b0*/  CS2R R86, SRZ ;  /* 0x0000000000567805 */ /* 0x000fe2000001ff00 */
[----:B------:R-:W-:Y:S01]  /*18c0*/  LEA.HI.X.SX32 R49, R6, R37, 0x1, P2 ;  /* 0x0000002506317211 */ /* 0x000fe200010f0eff */
[----:B------:R-:W-:Y:S01]  /*18d0*/  CS2R R80, SRZ ;  /* 0x0000000000507805 */ /* 0x000fe2000001ff00 */
[-C--:B------:R-:W-:Y:S01]  /*18e0*/  LEA.HI.X.SX32 R203, R111, R237.reuse, 0x1, P6 ;  /* 0x000000ed6fcb7211 */ /* 0x080fe200030f0eff */
[----:B------:R-:W-:Y:S01]  /*18f0*/  CS2R R82, SRZ ;  /* 0x0000000000527805 */ /* 0x000fe2000001ff00 */
[----:B------:R-:W-:Y:S01]  /*1900*/  LEA.HI.X.SX32 R201, R121, R237, 0x1, P5 ;  /* 0x000000ed79c97211 */ /* 0x000fe200028f0eff */
[----:B------:R-:W-:Y:S01]  /*1910*/  CS2R R76, SRZ ;  /* 0x00000000004c7805 */ /* 0x000fe2000001ff00 */
[-C--:B------:R-:W-:Y:S01]  /*1920*/  LEA R114, P2, R21, R117.reuse, 0x1 ;  /* 0x0000007515727211 */ /* 0x080fe200078408ff */
[----:B------:R-:W-:Y:S01]  /*1930*/  CS2R R78, SRZ ;  /* 0x00000000004e7805 */ /* 0x000fe2000001ff00 */
[-C--:B------:R-:W-:Y:S01]  /*1940*/  IADD3 R192, P6, R193, R236.reuse, RZ ;  /* 0x000000ecc1c07210 */ /* 0x080fe20007fde0ff */
[----:B------:R-:W-:Y:S01]  /*1950*/  CS2R R52, SRZ ;  /* 0x0000000000347805 */ /* 0x000fe2000001ff00 */
[----:B------:R-:W-:Y:S01]  /*1960*/  IADD3 R216, P5, R141, R236, RZ ;  /* 0x000000ec8dd87210 */ /* 0x000fe20007fbe0ff */
[----:B------:R-:W-:Y:S01]  /*1970*/  CS2R R54, SRZ ;  /* 0x0000000000367805 */ /* 0x000fe2000001ff00 */
[----:B------:R-:W-:-:S02]  /*1980*/  LEA R46, P1, R25, R117, 0x1 ;  /* 0x00000075192e7211 */ /* 0x000fc400078208ff */
[----:B------:R-:W-:Y:S02]  /*1990*/  LEA.HI.X.SX32 R199, R123, R237, 0x1, P4 ;  /* 0x000000ed7bc77211 */ /* 0x000fe400020f0eff */
[----:B------:R-:W-:Y:S02]  /*19a0*/  IADD3 R190, P4, R191, R236, RZ ;  /* 0x000000ecbfbe7210 */ /* 0x000fe40007f9e0ff */
[----:B------:R-:W-:Y:S02]  /*19b0*/  LEA.HI.X.SX32 R39, R23, R37, 0x1, P0 ;  /* 0x0000002517277211 */ /* 0x000fe400000f0eff */
[----:B------:R-:W-:Y:S02]  /*19c0*/  LEA R6, R51, R21, 0x2 ;  /* 0x0000001533067211 */ /* 0x000fe400078e10ff */
[----:B------:R-:W-:Y:S02]  /*19d0*/  LEA.HI.X.SX32 R115, R21, R37, 0x1, P2 ;  /* 0x0000002515737211 */ /* 0x000fe400010f0eff */
[----:B------:R-:W-:-:S02]  /*19e0*/  LOP3.LUT R23, R12, 0x3c0, RZ, 0xc0, !PT ;  /* 0x000003c00c177812 */ /* 0x000fc400078ec0ff */
[-C--:B------:R-:W-:Y:S02]  /*19f0*/  LEA.HI.X.SX32 R217, R69, R237.reuse, 0x1, P5 ;  /* 0x000000ed45d97211 */ /* 0x080fe400028f0eff */
[----:B------:R-:W-:Y:S02]  /*1a00*/  LEA.HI.X.SX32 R193, R173, R237, 0x1, P6 ;  /* 0x000000edadc17211 */ /* 0x000fe400030f0eff */
[----:B------:R-:W-:Y:S02]  /*1a10*/  LEA R44, P0, R24, R117, 0x1 ;  /* 0x00000075182c7211 */ /* 0x000fe400078008ff */
[----:B------:R-:W-:Y:S02]  /*1a20*/  LEA.HI.X.SX32 R47, R25, R37, 0x1, P1 ;  /* 0x00000025192f7211 */ /* 0x000fe400008f0eff */
[-C--:B------:R-:W-:Y:S02]  /*1a30*/  IADD3 R218, P2, R121, R236.reuse, RZ ;  /* 0x000000ec79da7210 */ /* 0x080fe40007f5e0ff */
[----:B------:R-:W-:-:S02]  /*1a40*/  IADD3 R214, P5, R173, R236, RZ ;  /* 0x000000ecadd67210 */ /* 0x000fc40007fbe0ff */
[-C--:B------:R-:W-:Y:S02]  /*1a50*/  IADD3 R224, P6, R73, R236.reuse, RZ ;  /* 0x000000ec49e07210 */ /* 0x080fe40007fde0ff */
[----:B------:R-:W-:Y:S02]  /*1a60*/  LEA R112, P1, R7, R117, 0x1 ;  /* 0x0000007507707211 */ /* 0x000fe400078208ff */
[----:B------:R-:W-:Y:S02]  /*1a70*/  LEA.HI.X.SX32 R191, R175, R237, 0x1, P4 ;  /* 0x000000edafbf7211 */ /* 0x000fe400020f0eff */
[----:B------:R-:W-:Y:S02]  /*1a80*/  LEA R116, P3, R6, R117, 0x1 ;  /* 0x0000007506747211 */ /* 0x000fe400078608ff */
[----:B------:R-:W-:Y:S02]  /*1a90*/  IADD3 R212, P4, R177, R236, RZ ;  /* 0x000000ecb1d47210 */ /* 0x000fe40007f9e0ff */
[----:B------:R-:W-:Y:S01]  /*1aa0*/  LOP3.LUT R187, R23, 0x30, R10, 0xf8, !PT ;  /* 0x0000003017bb7812 */ /* 0x000fe200078ef80a */
[----:B------:R-:W-:Y:S01]  /*1ab0*/  IMAD R23, R229, 0x3, RZ ;  /* 0x00000003e5177824 */ /* 0x000fe200078e02ff */
[----:B------:R-:W-:-:S02]  /*1ac0*/  LEA.HI.X.SX32 R45, R24, R37, 0x1, P0 ;  /* 0x00000025182d7211 */ /* 0x000fc400000f0eff */
[-C--:B------:R-:W-:Y:S02]  /*1ad0*/  LEA.HI.X.SX32 R219, R67, R237.reuse, 0x1, P2 ;  /* 0x000000ed43db7211 */ /* 0x080fe400010f0eff */
[-C--:B------:R-:W-:Y:S02]  /*1ae0*/  LEA.HI.X.SX32 R215, R71, R237.reuse, 0x1, P5 ;  /* 0x000000ed47d77211 */ /* 0x080fe400028f0eff */
[----:B------:R-:W-:Y:S02]  /*1af0*/  LEA.HI.X.SX32 R225, R61, R237, 0x1, P6 ;  /* 0x000000ed3de17211 */ /* 0x000fe400030f0eff */
[----:B------:R-:W-:Y:S02]  /*1b00*/  LEA R50, P0, R8, R117, 0x1 ;  /* 0x0000007508327211 */ /* 0x000fe400078008ff */
[----:B------:R-:W-:Y:S01]  /*1b10*/  LEA.HI.X.SX32 R113, R7, R37, 0x1, P1 ;  /* 0x0000002507717211 */ /* 0x000fe200008f0eff */
[----:B------:R-:W-:Y:S01]  /*1b20*/  IMAD.MOV.U32 R7, RZ, RZ, 0x3f800000 ;  /* 0x3f800000ff077424 */ /* 0x000fe200078e00ff */
[----:B------:R-:W-:-:S02]  /*1b30*/  IADD3 R226, P2, R69, R236, RZ ;  /* 0x000000ec45e27210 */ /* 0x000fc40007f5e0ff */
[-C--:B------:R-:W-:Y:S02]  /*1b40*/  IADD3 R230, P5, R61, R236.reuse, RZ ;  /* 0x000000ec3de67210 */ /* 0x080fe40007fbe0ff */
[-C--:B------:R-:W-:Y:S02]  /*1b50*/  IADD3 R176, P6, R213, R236.reuse, RZ ;  /* 0x000000ecd5b07210 */ /* 0x080fe40007fde0ff */
[----:B------:R-:W-:Y:S02]  /*1b60*/  LEA.HI.X.SX32 R117, R6, R37, 0x1, P3 ;  /* 0x0000002506757211 */ /* 0x000fe400018f0eff */
[-C--:B------:R-:W-:Y:S02]  /*1b70*/  IADD3 R194, P1, R195, R236.reuse, RZ ;  /* 0x000000ecc3c27210 */ /* 0x080fe40007f3e0ff */
[----:B------:R-:W-:Y:S02]  /*1b80*/  LEA.HI.X.SX32 R213, R73, R237, 0x1, P4 ;  /* 0x000000ed49d57211 */ /* 0x000fe400020f0eff */
[----:B------:R-:W-:-:S02]  /*1b90*/  IADD3 R196, P3, R197, R236, RZ ;  /* 0x000000ecc5c47210 */ /* 0x000fc40007f7e0ff */
[-C--:B------:R-:W-:Y:S02]  /*1ba0*/  IADD3 R210, P4, R181, R236.reuse, RZ ;  /* 0x000000ecb5d27210 */ /* 0x080fe40007f9e0ff */
[-C--:B------:R-:W-:Y:S02]  /*1bb0*/  LEA.HI.X.SX32 R227, R59, R237.reuse, 0x1, P2 ;  /* 0x000000ed3be37211 */ /* 0x080fe400010f0eff */
[-C--:B------:R-:W-:Y:S02]  /*1bc0*/  LEA.HI.X.SX32 R231, R23, R237.reuse, 0x1, P5 ;  /* 0x000000ed17e77211 */ /* 0x080fe400028f0eff */
[-C--:B------:R-:W-:Y:S02]  /*1bd0*/  IADD3 R188, P2, R189, R236.reuse, RZ ;  /* 0x000000ecbdbc7210 */ /* 0x080fe40007f5e0ff */
[----:B------:R-:W-:Y:S02]  /*1be0*/  LEA.HI.X.SX32 R195, R171, R237, 0x1, P1 ;  /* 0x000000edabc37211 */ /* 0x000fe400008f0eff */
[----:B------:R-:W-:-:S02]  /*1bf0*/  IADD3 R178, P5, R211, R236, RZ ;  /* 0x000000ecd3b27210 */ /* 0x000fc40007fbe0ff */
[-C--:B------:R-:W-:Y:S02]  /*1c00*/  LEA.HI.X.SX32 R197, R141, R237.reuse, 0x1, P3 ;  /* 0x000000ed8dc57211 */ /* 0x080fe400018f0eff */
[-C--:B------:R-:W-:Y:S02]  /*1c10*/  IADD3 R180, P1, R209, R236.reuse, RZ ;  /* 0x000000ecd1b47210 */ /* 0x080fe40007f3e0ff */
[-C--:B------:R-:W-:Y:S02]  /*1c20*/  LEA.HI.X.SX32 R211, R75, R237.reuse, 0x1, P4 ;  /* 0x000000ed4bd37211 */ /* 0x080fe400020f0eff */
[-C--:B------:R-:W-:Y:S02]  /*1c30*/  IADD3 R186, P3, R207, R236.reuse, RZ ;  /* 0x000000eccfba7210 */ /* 0x080fe40007f7e0ff */
[----:B------:R-:W-:Y:S02]  /*1c40*/  IADD3 R222, P4, R105, R236, RZ ;  /* 0x000000ec69de7210 */ /* 0x000fe40007f9e0ff */
[----:B------:R-:W-:-:S02]  /*1c50*/  LEA.HI.X.SX32 R189, R177, R237, 0x1, P2 ;  /* 0x000000edb1bd7211 */ /* 0x000fc400010f0eff */
[----:B------:R-:W-:Y:S02]  /*1c60*/  LOP3.LUT R34, R187, 0x10, R0, 0x78, !PT ;  /* 0x00000010bb227812 */ /* 0x000fe400078e7800 */
[-C--:B------:R-:W-:Y:S02]  /*1c70*/  IADD3 R174, P2, R223, R236.reuse, RZ ;  /* 0x000000ecdfae7210 */ /* 0x080fe40007f5e0ff */
[-C--:B------:R-:W-:Y:S02]  /*1c80*/  LEA.HI.X.SX32 R181, R181, R237.reuse, 0x1, P1 ;  /* 0x000000edb5b57211 */ /* 0x080fe400008f0eff */
[----:B------:R-:W-:Y:S02]  /*1c90*/  LOP3.LUT R20, R0, 0x10, RZ, 0xc0, !PT ;  /* 0x0000001000147812 */ /* 0x000fe400078ec0ff */
[-C--:B------:R-:W-:Y:S02]  /*1ca0*/  LEA.HI.X.SX32 R187, R179, R237.reuse, 0x1, P3 ;  /* 0x000000edb3bb7211 */ /* 0x080fe400018f0eff */
[----:B------:R-:W-:Y:S01]  /*1cb0*/  IADD3 R208, P1, R185, R236, RZ ;  /* 0x000000ecb9d07210 */ /* 0x000fe20007f3e0ff */
[----:B------:R-:W-:Y:S01]  /*1cc0*/  IMAD R20, R20, 0x20, R35 ;  /* 0x0000002014147824 */ /* 0x000fe200078e0223 */
[----:B------:R-:W-:Y:S01]  /*1cd0*/  LEA.HI.X.SX32 R223, R63, R237, 0x1, P4 ;  /* 0x000000ed3fdf7211 */ /* 0x000fe200020f0eff */
[----:B------:R-:W-:Y:S01]  /*1ce0*/  IMAD.MOV.U32 R35, RZ, RZ, 0x3f800000 ;  /* 0x3f800000ff237424 */ /* 0x000fe200078e00ff */
[----:B------:R-:W-:-:S02]  /*1cf0*/  SHF.L.U32 R25, R229, 0x1, RZ ;  /* 0x00000001e5197819 */ /* 0x000fc400000006ff */
[-C--:B------:R-:W-:Y:S02]  /*1d00*/  IADD3 R172, P3, R233, R236.reuse, RZ ;  /* 0x000000ece9ac7210 */ /* 0x080fe40007f7e0ff */
[-C--:B------:R-:W-:Y:S02]  /*1d10*/  IADD3 R206, P4, R221, R236.reuse, RZ ;  /* 0x000000ecddce7210 */ /* 0x080fe40007f9e0ff */
[-C--:B------:R-:W-:Y:S02]  /*1d20*/  LEA.HI.X.SX32 R209, R105, R237.reuse, 0x1, P1 ;  /* 0x000000ed69d17211 */ /* 0x080fe400008f0eff */
[-C--:B------:R-:W-:Y:S02]  /*1d30*/  LEA.HI.X.SX32 R177, R185, R237.reuse, 0x1, P6 ;  /* 0x000000edb9b17211 */ /* 0x080fe400030f0eff */
[----:B------:R-:W-:Y:S02]  /*1d40*/  LEA.HI.X.SX32 R179, R183, R237, 0x1, P5 ;  /* 0x000000edb7b37211 */ /* 0x000fe400028f0eff */
[----:B------:R-:W-:-:S02]  /*1d50*/  IADD3 R234, P1, R25, R236, RZ ;  /* 0x000000ec19ea7210 */ /* 0x000fc40007f3e0ff */
[----:B------:R-:W-:Y:S02]  /*1d60*/  LEA R232, P6, R229, R236, 0x2 ;  /* 0x000000ece5e87211 */ /* 0x000fe400078c10ff */
[-C--:B------:R-:W-:Y:S02]  /*1d70*/  LEA.HI.X.SX32 R175, R205, R237.reuse, 0x1, P2 ;  /* 0x000000edcdaf7211 */ /* 0x080fe400010f0eff */
[-C--:B------:R-:W-:Y:S02]  /*1d80*/  LEA.HI.X.SX32 R207, R107, R237.reuse, 0x1, P4 ;  /* 0x000000ed6bcf7211 */ /* 0x080fe400020f0eff */
[----:B------:R-:W-:Y:S02]  /*1d90*/  LEA.HI.X.SX32 R173, R221, R237, 0x1, P3 ;  /* 0x000000edddad7211 */ /* 0x000fe400018f0eff */
[----:B------:R-:W-:Y:S02]  /*1da0*/  SHF.L.U32 R21, R9, 0x1, RZ ;  /* 0x0000000109157819 */ /* 0x000fe400000006ff */
[----:B------:R-:W-:-:S02]  /*1db0*/  SHF.L.U32 R65, R229, 0x3, RZ ;  /* 0x00000003e5417819 */ /* 0x000fc400000006ff */
[-C--:B------:R-:W-:Y:S02]  /*1dc0*/  IADD3 R170, P5, R235, R236.reuse, RZ ;  /* 0x000000ecebaa7210 */ /* 0x080fe40007fbe0ff */
[CC--:B------:R-:W-:Y:S02]  /*1dd0*/  LEA R228, P2, R229.reuse, R236.reuse, 0x3 ;  /* 0x000000ece5e47211 */ /* 0x0c0fe400078418ff */
[CC--:B------:R-:W-:Y:S02]  /*1de0*/  LEA R220, P4, R229.reuse, R236.reuse, 0x4 ;  /* 0x000000ece5dc7211 */ /* 0x0c0fe400078820ff */
[C---:B------:R-:W-:Y:S02]  /*1df0*/  LEA R204, P3, R229.reuse, R236, 0x5 ;  /* 0x000000ece5cc7211 */ /* 0x040fe400078628ff */
[----:B------:R-:W-:Y:S01]  /*1e00*/  LEA.HI.X.SX32 R51, R8, R37, 0x1, P0 ;  /* 0x0000002508337211 */ /* 0x000fe200000f0eff */
[----:B------:R-:W-:Y:S01]  /*1e10*/  IMAD.MOV.U32 R37, RZ, RZ, -0x800000 ;  /* 0xff800000ff257424 */ /* 0x000fe200078e00ff */
[-C--:B------:R-:W-:Y:S01]  /*1e20*/  LEA.HI.X.SX32 R235, R229, R237.reuse, 0x1, P1 ;  /* 0x000000ede5eb7211 */ /* 0x080fe200008f0eff */
[----:B------:R-:W-:Y:S01]  /*1e30*/  IMAD.MOV.U32 R8, RZ, RZ, 0x3f800000 ;  /* 0x3f800000ff087424 */ /* 0x000fe200078e00ff */
[----:B------:R-:W-:-:S02]  /*1e40*/  LEA.HI.X.SX32 R233, R25, R237, 0x1, P6 ;  /* 0x000000ed19e97211 */ /* 0x000fc400030f0eff */
[----:B------:R-:W-:Y:S02]  /*1e50*/  LOP3.LUT P0, RZ, R0, 0x3, RZ, 0xc0, !PT ;  /* 0x0000000300ff7812 */ /* 0x000fe4000780c0ff */
[----:B------:R-:W-:Y:S02]  /*1e60*/  MOV R26, RZ ;  /* 0x000000ff001a7202 */ /* 0x000fe40000000f00 */
[----:B------:R-:W-:Y:S02]  /*1e70*/  MOV R6, RZ ;  /* 0x000000ff00067202 */ /* 0x000fe40000000f00 */
[----:B------:R-:W-:Y:S02]  /*1e80*/  MOV R36, 0x3f800000 ;  /* 0x3f80000000247802 */ /* 0x000fe40000000f00 */
[C---:B------:R-:W-:Y:S02]  /*1e90*/  LOP3.LUT R27, R21.reuse, 0x10, RZ, 0x3c, !PT ;  /* 0x00000010151b7812 */ /* 0x040fe400078e3cff */
[----:B------:R-:W-:-:S02]  /*1ea0*/  LOP3.LUT R28, R21, 0x20, RZ, 0x3c, !PT ;  /* 0x00000020151c7812 */ /* 0x000fc400078e3cff */
[C---:B------:R-:W-:Y:S02]  /*1eb0*/  LOP3.LUT R29, R21.reuse, 0x30, RZ, 0x3c, !PT ;  /* 0x00000030151d7812 */ /* 0x040fe400078e3cff */
[C---:B------:R-:W-:Y:S02]  /*1ec0*/  LOP3.LUT R30, R21.reuse, 0x40, RZ, 0x3c, !PT ;  /* 0x00000040151e7812 */ /* 0x040fe400078e3cff */
[C---:B------:R-:W-:Y:S02]  /*1ed0*/  LOP3.LUT R31, R21.reuse, 0x50, RZ, 0x3c, !PT ;  /* 0x00000050151f7812 */ /* 0x040fe400078e3cff */
[C---:B------:R-:W-:Y:S02]  /*1ee0*/  LOP3.LUT R32, R21.reuse, 0x60, RZ, 0x3c, !PT ;  /* 0x0000006015207812 */ /* 0x040fe400078e3cff */
[----:B------:R-:W-:Y:S02]  /*1ef0*/  LOP3.LUT R33, R21, 0x70, RZ, 0x3c, !PT ;  /* 0x0000007015217812 */ /* 0x000fe400078e3cff */
[----:B------:R-:W-:-:S02]  /*1f00*/  LOP3.LUT R23, R34, 0x20, RZ, 0x3c, !PT ;  /* 0x0000002022177812 */ /* 0x000fc400078e3cff */
[-C--:B------:R-:W-:Y:S02]  /*1f10*/  LEA.HI.X.SX32 R229, R57, R237.reuse, 0x1, P2 ;  /* 0x000000ed39e57211 */ /* 0x080fe400010f0eff */
[-C--:B------:R-:W-:Y:S02]  /*1f20*/  LEA.HI.X.SX32 R221, R65, R237.reuse, 0x1, P4 ;  /* 0x000000ed41dd7211 */ /* 0x080fe400020f0eff */
[-C--:B------:R-:W-:Y:S02]  /*1f30*/  LEA.HI.X.SX32 R205, R109, R237.reuse, 0x1, P3 ;  /* 0x000000ed6dcd7211 */ /* 0x080fe400018f0eff */
[----:B------:R-:W-:Y:S02]  /*1f40*/  LEA.HI.X.SX32 R171, R239, R237, 0x1, P5 ;  /* 0x000000edefab7211 */ /* 0x000fe400028f0eff */
[----:B------:R-:W-:Y:S02]  /*1f50*/  LOP3.LUT R24, R20, 0x20, RZ, 0x3c, !PT ;  /* 0x0000002014187812 */ /* 0x000fe400078e3cff */
[----:B------:R-:W-:-:S02]  /*1f60*/  LOP3.LUT R25, R19, 0x40, RZ, 0x3c, !PT ;  /* 0x0000004013197812 */ /* 0x000fc400078e3cff */
.L_x_1:
[----:B------:R-:W-:-:S04]  /*1f70*/  IMAD.WIDE R56, R22, 0x2, R228 ;  /* 0x0000000216387825 */ /* 0x000fc800078e02e4 */
[C---:B------:R-:W-:Y:S01]  /*1f80*/  IMAD.WIDE R60, R22.reuse, 0x2, R236 ;  /* 0x00000002163c7825 */ /* 0x040fe200078e02ec */
[----:B------:R0:W2:Y:S03]  /*1f90*/  LDG.E.U16 R109, [R56.64] ;  /* 0x00000004386d7981 */ /* 0x0000a6000c1e1500 */
[C---:B------:R-:W-:Y:S01]  /*1fa0*/  IMAD.WIDE R58, R22.reuse, 0x2, R232 ;  /* 0x00000002163a7825 */ /* 0x040fe200078e02e8 */
[----:B------:R1:W3:Y:S03]  /*1fb0*/  LDG.E.U16 R104, [R60.64] ;  /* 0x000000043c687981 */ /* 0x0002e6000c1e1500 */
[C---:B------:R-:W-:Y:S01]  /*1fc0*/  IMAD.WIDE R68, R22.reuse, 0x2, R220 ;  /* 0x0000000216447825 */ /* 0x040fe200078e02dc */
[----:B------:R4:W5:Y:S03]  /*1fd0*/  LDG.E.U16 R105, [R58.64] ;  /* 0x000000043a697981 */ /* 0x000966000c1e1500 */
[C---:B------:R-:W-:Y:S01]  /*1fe0*/  IMAD.WIDE R70, R22.reuse, 0x2, R224 ;  /* 0x0000000216467825 */ /* 0x040fe200078e02e0 */
[----:B------:R0:W2:Y:S03]  /*1ff0*/  LDG.E.U16 R106, [R68.64] ;  /* 0x00000004446a7981 */ /* 0x0000a6000c1e1500 */
[C---:B------:R-:W-:Y:S01]  /*2000*/  IMAD.WIDE R122, R22.reuse, 0x2, R234 ;  /* 0x00000002167a7825 */ /* 0x040fe200078e02ea */
[----:B------:R0:W5:Y:S03]  /*2010*/  LDG.E.U16 R107, [R70.64] ;  /* 0x00000004466b7981 */ /* 0x000166000c1e1500 */
[----:B------:R-:W-:-:S02]  /*2020*/  IMAD.WIDE R72, R22, 0x2, R226 ;  /* 0x0000000216487825 */ /* 0x000fc400078e02e2 */
[----:B------:R0:W5:Y:S02]  /*2030*/  LDG.E.U16 R122, [R122.64] ;  /* 0x000000047a7a7981 */ /* 0x000164000c1e1500 */
[C---:B------:R-:W-:Y:S02]  /*2040*/  IMAD.WIDE R120, R22.reuse, 0x2, R222 ;  /* 0x0000000216787825 */ /* 0x040fe400078e02de */
[----:B------:R1:W5:Y:S02]  /*2050*/  LDG.E.U16 R110, [R72.64] ;  /* 0x00000004486e7981 */ /* 0x000364000c1e1500 */
[C---:B------:R-:W-:Y:S02]  /*2060*/  IMAD.WIDE R66, R22.reuse, 0x2, R218 ;  /* 0x0000000216427825 */ /* 0x040fe400078e02da */
[----:B------:R1:W5:Y:S02]  /*2070*/  LDG.E.U16 R120, [R120.64] ;  /* 0x0000000478787981 */ /* 0x000364000c1e1500 */
[----:B0-----:R-:W-:-:S02]  /*2080*/  IMAD.WIDE R56, R22, 0x2, R216 ;  /* 0x0000000216387825 */ /* 0x001fc400078e02d8 */
[----:B------:R0:W5:Y:S02]  /*2090*/  LDG.E.U16 R108, [R66.64] ;  /* 0x00000004426c7981 */ /* 0x000164000c1e1500 */
[C---:B----4-:R-:W-:Y:S02]  /*20a0*/  IMAD.WIDE R58, R22.reuse, 0x2, R214 ;  /* 0x00000002163a7825 */ /* 0x050fe400078e02d6 */
[----:B------:R4:W5:Y:S02]  /*20b0*/  LDG.E.U16 R111, [R56.64] ;  /* 0x00000004386f7981 */ /* 0x000964000c1e1500 */
[C---:B-1----:R-:W-:Y:S02]  /*20c0*/  IMAD.WIDE R60, R22.reuse, 0x2, R212 ;  /* 0x00000002163c7825 */ /* 0x042fe400078e02d4 */
[----:B------:R1:W5:Y:S02]  /*20d0*/  LDG.E.U16 R184, [R58.64] ;  /* 0x000000043ab87981 */ /* 0x000364000c1e1500 */
[----:B------:R-:W-:-:S02]  /*20e0*/  IMAD.WIDE R62, R22, 0x2, R210 ;  /* 0x00000002163e7825 */ /* 0x000fc400078e02d2 */
[----:B------:R0:W5:Y:S02]  /*20f0*/  LDG.E.U16 R123, [R60.64] ;  /* 0x000000043c7b7981 */ /* 0x000164000c1e1500 */
[C---:B------:R-:W-:Y:S02]  /*2100*/  IMAD.WIDE R64, R22.reuse, 0x2, R208 ;  /* 0x0000000216407825 */ /* 0x040fe400078e02d0 */
[----:B------:R0:W5:Y:S02]  /*2110*/  LDG.E.U16 R238, [R62.64] ;  /* 0x000000043eee7981 */ /* 0x000164000c1e1500 */
[C---:B------:R-:W-:Y:S02]  /*2120*/  IMAD.WIDE R68, R22.reuse, 0x2, R202 ;  /* 0x0000000216447825 */ /* 0x040fe400078e02ca */
[----:B------:R1:W5:Y:S02]  /*2130*/  LDG.E.U16 R121, [R64.64] ;  /* 0x0000000440797981 */ /* 0x000364000c1e1500 */
[----:B------:R-:W-:-:S02]  /*2140*/  IMAD.WIDE R70, R22, 0x2, R200 ;  /* 0x0000000216467825 */ /* 0x000fc400078e02c8 */
[----:B------:R1:W5:Y:S02]  /*2150*/  LDG.E.U16 R242, [R68.64] ;  /* 0x0000000444f27981 */ /* 0x000364000c1e1500 */
[C---:B0-----:R-:W-:Y:S02]  /*2160*/  IMAD.WIDE R66, R22.reuse, 0x2, R204 ;  /* 0x0000000216427825 */ /* 0x041fe400078e02cc */
[----:B------:R0:W5:Y:S02]  /*2170*/  LDG.E.U16 R141, [R70.64] ;  /* 0x00000004468d7981 */ /* 0x000164000c1e1500 */
[C---:B------:R-:W-:Y:S02]  /*2180*/  IMAD.WIDE R72, R22.reuse, 0x2, R198 ;  /* 0x0000000216487825 */ /* 0x040fe400078e02c6 */
[----:B------:R0:W5:Y:S02]  /*2190*/  LDG.E.U16 R240, [R66.64] ;  /* 0x0000000442f07981 */ /* 0x000164000c1e1500 */
[----:B----4-:R-:W-:-:S02]  /*21a0*/  IMAD.WIDE R56, R22, 0x2, R188 ;  /* 0x0000000216387825 */ /* 0x010fc400078e02bc */
[----:B------:R4:W5:Y:S02]  /*21b0*/  LDG.E.U16 R244, [R72.64] ;  /* 0x0000000448f47981 */ /* 0x000964000c1e1500 */
[C---:B-1----:R-:W-:Y:S02]  /*21c0*/  IMAD.WIDE R58, R22.reuse, 0x2, R194 ;  /* 0x00000002163a7825 */ /* 0x042fe400078e02c2 */
[----:B------:R1:W5:Y:S02]  /*21d0*/  LDG.E.U16 R246, [R56.64] ;  /* 0x0000000438f67981 */ /* 0x000364000c1e1500 */
[C---:B------:R-:W-:Y:S02]  /*21e0*/  IMAD.WIDE R60, R22.reuse, 0x2, R186 ;  /* 0x00000002163c7825 */ /* 0x040fe400078e02ba */
[----:B------:R0:W5:Y:S02]  /*21f0*/  LDG.E.U16 R250, [R58.64] ;  /* 0x000000043afa7981 */ /* 0x000164000c1e1500 */
[----:B------:R-:W-:-:S02]  /*2200*/  IMAD.WIDE R62, R22, 0x2, R180 ;  /* 0x00000002163e7825 */ /* 0x000fc400078e02b4 */
[----:B------:R0:W5:Y:S02]  /*2210*/  LDG.E.U16 R252, [R60.64] ;  /* 0x000000043cfc7981 */ /* 0x000164000c1e1500 */
[C---:B------:R-:W-:Y:S02]  /*2220*/  IMAD.WIDE R182, R22.reuse, 0x2, R230 ;  /* 0x0000000216b67825 */ /* 0x040fe400078e02e6 */
[----:B------:R-:W5:Y:S02]  /*2230*/  LDG.E.U16 R63, [R62.64] ;  /* 0x000000043e3f7981 */ /* 0x000f64000c1e1500 */
[C---:B------:R-:W-:Y:S02]  /*2240*/  IMAD.WIDE R64, R22.reuse, 0x2, R178 ;  /* 0x0000000216407825 */ /* 0x040fe400078e02b2 */
[----:B------:R0:W5:Y:S02]  /*2250*/  LDG.E.U16 R182, [R182.64] ;  /* 0x00000004b6b67981 */ /* 0x000164000c1e1500 */
[----:B------:R-:W-:-:S02]  /*2260*/  IMAD.WIDE R74, R22, 0x2, R196 ;  /* 0x00000002164a7825 */ /* 0x000fc400078e02c4 */
[----:B------:R-:W5:Y:S02]  /*2270*/  LDG.E.U16 R64, [R64.64] ;  /* 0x0000000440407981 */ /* 0x000f64000c1e1500 */
[C---:B------:R-:W-:Y:S02]  /*2280*/  IMAD.WIDE R68, R22.reuse, 0x2, R176 ;  /* 0x0000000216447825 */ /* 0x040fe400078e02b0 */
[----:B------:R-:W5:Y:S02]  /*2290*/  LDG.E.U16 R75, [R74.64] ;  /* 0x000000044a4b7981 */ /* 0x000f64000c1e1500 */
[C---:B0-----:R-:W-:Y:S02]  /*22a0*/  IMAD.WIDE R70, R22.reuse, 0x2, R174 ;  /* 0x0000000216467825 */ /* 0x041fe400078e02ae */
[----:B------:R-:W5:Y:S02]  /*22b0*/  LDG.E.U16 R69, [R68.64] ;  /* 0x0000000444457981 */ /* 0x000f64000c1e1500 */
[----:B------:R-:W-:-:S02]  /*22c0*/  IMAD.WIDE R66, R22, 0x2, R192 ;  /* 0x0000000216427825 */ /* 0x000fc400078e02c0 */
[----:B------:R-:W5:Y:S02]  /*22d0*/  LDG.E.U16 R70, [R70.64] ;  /* 0x0000000446467981 */ /* 0x000f64000c1e1500 */
[C---:B----4-:R-:W-:Y:S02]  /*22e0*/  IMAD.WIDE R72, R22.reuse, 0x2, R172 ;  /* 0x0000000216487825 */ /* 0x050fe400078e02ac */
[----:B------:R-:W4:Y:S02]  /*22f0*/  LDG.E.U16 R183, [R66.64] ;  /* 0x0000000442b77981 */ /* 0x000f24000c1e1500 */
[C---:B-1----:R-:W-:Y:S02]  /*2300*/  IMAD.WIDE R56, R22.reuse, 0x2, R190 ;  /* 0x0000000216387825 */ /* 0x042fe400078e02be */
[----:B------:R-:W4:Y:S02]  /*2310*/  LDG.E.U16 R185, [R72.64] ;  /* 0x0000000448b97981 */ /* 0x000f24000c1e1500 */
[----:B------:R-:W-:-:S02]  /*2320*/  IMAD.WIDE R60, R22, 0x2, R206 ;  /* 0x00000002163c7825 */ /* 0x000fc400078e02ce */
[----:B------:R-:W4:Y:S02]  /*2330*/  LDG.E.U16 R56, [R56.64] ;  /* 0x0000000438387981 */ /* 0x000f24000c1e1500 */
[----:B------:R-:W-:Y:S02]  /*2340*/  IMAD.WIDE R58, R22, 0x2, R170 ;  /* 0x00000002163a7825 */ /* 0x000fe400078e02aa */
[----:B------:R-:W4:Y:S04]  /*2350*/  LDG.E.U16 R248, [R60.64] ;  /* 0x000000043cf87981 */ /* 0x000f28000c1e1500 */
[----:B------:R-:W4:Y:S04]  /*2360*/  LDG.E.U16 R239, [R58.64] ;  /* 0x000000043aef7981 */ /* 0x000f28000c1e1500 */
[----:B------:R-:W-:Y:S06]  /*2370*/  BAR.SYNC.DEFER_BLOCKING 0x0 ;  /* 0x0000000000007b1d */ /* 0x000fec0000010000 */
[----:B---3--:R-:W-:Y:S04]  /*2380*/  STS.U16 [R21+0x2000], R104 ;  /* 0x0020006815007388 */ /* 0x008fe80000000400 */
[----:B--2---:R-:W-:Y:S04]  /*2390*/  STS.U16 [R21+0x2800], R106 ;  /* 0x0028006a15007388 */ /* 0x004fe80000000400 */
[----:B-----5:R-:W-:Y:S04]  /*23a0*/  STS.U16 [R21+0x3000], R240 ;  /* 0x003000f015007388 */ /* 0x020fe80000000400 */
        /* <DEDUP_REMOVED lines=23> */
[----:B----4-:R-:W-:Y:S04]  /*2520*/  STS.U16 [R32+0x3600], R183 ;  /* 0x003600b720007388 */ /* 0x010fe80000000400 */
[----:B------:R-:W-:Y:S04]  /*2530*/  STS.U16 [R32+0x3e00], R185 ;  /* 0x003e00b920007388 */ /* 0x000fe80000000400 */
[----:B------:R-:W-:Y:S04]  /*2540*/  STS.U16 [R33+0x2700], R120 ;  /* 0x0027007821007388 */ /* 0x000fe80000000400 */
[----:B------:R-:W-:Y:S04]  /*2550*/  STS.U16 [R33+0x2f00], R248 ;  /* 0x002f00f821007388 */ /* 0x000fe80000000400 */
[----:B------:R-:W-:Y:S04]  /*2560*/  STS.U16 [R33+0x3700], R56 ;  /* 0x0037003821007388 */ /* 0x000fe80000000400 */
[----:B------:R-:W-:Y:S04]  /*2570*/  STS.U16 [R33+0x3f00], R239 ;  /* 0x003f00ef21007388 */ /* 0x000fe80000000400 */
[----:B------:R-:W-:Y:S06]  /*2580*/  BAR.SYNC.DEFER_BLOCKING 0x0 ;  /* 0x0000000000007b1d */ /* 0x000fec0000010000 */
[----:B------:R-:W-:Y:S04]  /*2590*/  LDSM.16.MT88.4 R108, [R20] ;  /* 0x00000000146c783b */ /* 0x000fe80000004200 */
[----:B------:R-:W0:Y:S04]  /*25a0*/  LDSM.16.M88.4 R64, [R19+0x2000] ;  /* 0x002000001340783b */ /* 0x000e280000000200 */
[----:B------:R-:W1:Y:S04]  /*25b0*/  LDSM.16.MT88.4 R104, [R24] ;  /* 0x000000001868783b */ /* 0x000e680000004200 */
[----:B------:R-:W2:Y:S04]  /*25c0*/  LDSM.16.MT88.4 R72, [R20+0x400] ;  /* 0x000400001448783b */ /* 0x000ea80000004200 */
[----:B------:R-:W3:Y:S04]  /*25d0*/  LDSM.16.MT88.4 R60, [R24+0x400] ;  /* 0x00040000183c783b */ /* 0x000ee80000004200 */
[----:B------:R-:W-:Y:S04]  /*25e0*/  LDSM.16.MT88.4 R68, [R20+0x800] ;  /* 0x000800001444783b */ /* 0x000fe80000004200 */
[----:B------:R-:W4:Y:S04]  /*25f0*/  LDSM.16.M88.4 R56, [R25+0x2000] ;  /* 0x002000001938783b */ /* 0x000f280000000200 */
[----:B------:R-:W5:Y:S01]  /*2600*/  LDSM.16.MT88.4 R120, [R24+0x800] ;  /* 0x000800001878783b */ /* 0x000f620000004200 */
[-C--:B0-----:R-:W-:Y:S08]  /*2610*/  HMMA.16816.F32.BF16 R108, R108, R64.reuse, RZ ;  /* 0x000000406c6c723c */ /* 0x081ff000000418ff */
[----:B-1----:R-:W-:Y:S11]  /*2620*/  HMMA.16816.F32.BF16 R104, R104, R64, RZ ;  /* 0x000000406868723c */ /* 0x002ff600000418ff */
[----:B------:R-:W-:Y:S05]  /*2630*/  @!UPT UIADD3 URZ, URZ, URZ, URZ ;  /* 0x0000003f3f3ff290 */ /* 0x000fea000fffe03f */
[-C--:B--2---:R-:W-:Y:S01]  /*2640*/  HMMA.16816.F32.BF16 R72, R72, R66.reuse, R108 ;  /* 0x000000424848723c */ /* 0x084fe2000004186c */
[----:B------:R-:W-:Y:S07]  /*2650*/  LDSM.16.MT88.4 R108, [R24+0x1000] ;  /* 0x00100000186c783b */ /* 0x000fee0000004200 */
[----:B---3--:R-:W-:Y:S01]  /*2660*/  HMMA.16816.F32.BF16 R104, R60, R66, R104 ;  /* 0x000000423c68723c */ /* 0x008fe20000041868 */
[----:B------:R-:W0:Y:S04]  /*2670*/  LDSM.16.MT88.4 R60, [R20+0xc00] ;  /* 0x000c0000143c783b */ /* 0x000e280000004200 */
[----:B------:R-:W1:Y:S11]  /*2680*/  LDSM.16.MT88.4 R64, [R24+0xc00] ;  /* 0x000c00001840783b */ /* 0x000e760000004200 */
[-C--:B----4-:R-:W-:Y:S01]  /*2690*/  HMMA.16816.F32.BF16 R68, R68, R56.reuse, R72 ;  /* 0x000000384444723c */ /* 0x090fe20000041848 */
[----:B------:R-:W-:Y:S07]  /*26a0*/  LDSM.16.MT88.4 R72, [R20+0x1000] ;  /* 0x001000001448783b */ /* 0x000fee0000004200 */
[----:B-----5:R-:W-:Y:S01]  /*26b0*/  HMMA.16816.F32.BF16 R120, R120, R56, R104 ;  /* 0x000000387878723c */ /* 0x020fe20000041868 */
[----:B------:R-:W2:Y:S11]  /*26c0*/  LDSM.16.M88.4 R104, [R19+0x2080] ;  /* 0x002080001368783b */ /* 0x000eb60000000200 */
[----:B------:R-:W-:Y:S04]  /*26d0*/  @!UPT UIADD3 URZ, URZ, URZ, URZ ;  /* 0x0000003f3f3ff290 */ /* 0x000fe8000fffe03f */
[-C--:B0-----:R-:W-:Y:S01]  /*26e0*/  HMMA.16816.F32.BF16 R60, R60, R58.reuse, R68 ;  /* 0x0000003a3c3c723c */ /* 0x081fe20000041844 */
[----:B------:R-:W-:Y:S07]  /*26f0*/  LDSM.16.MT88.4 R68, [R20+0x1800] ;  /* 0x001800001444783b */ /* 0x000fee0000004200 */
[----:B-1----:R-:W-:Y:S01]  /*2700*/  HMMA.16816.F32.BF16 R120, R64, R58, R120 ;  /* 0x0000003a4078723c */ /* 0x002fe20000041878 */
[----:B------:R-:W0:Y:S04]  /*2710*/  LDSM.16.MT88.4 R56, [R20+0x1400] ;  /* 0x001400001438783b */ /* 0x000e280000004200 */
[----:B------:R-:W1:Y:S11]  /*2720*/  LDSM.16.MT88.4 R64, [R24+0x1400] ;  /* 0x001400001840783b */ /* 0x000e760000004200 */
[-C--:B--2---:R-:W-:Y:S01]  /*2730*/  HMMA.16816.F32.BF16 R60, R72, R104.reuse, R60 ;  /* 0x00000068483c723c */ /* 0x084fe2000004183c */
[----:B------:R-:W2:Y:S07]  /*2740*/  LDSM.16.M88.4 R72, [R25+0x2080] ;  /* 0x002080001948783b */ /* 0x000eae0000000200 */
[----:B------:R-:W-:Y:S01]  /*2750*/  HMMA.16816.F32.BF16 R108, R108, R104, R120 ;  /* 0x000000686c6c723c */ /* 0x000fe20000041878 */
[----:B------:R-:W3:Y:S11]  /*2760*/  LDSM.16.MT88.4 R120, [R24+0x1800] ;  /* 0x001800001878783b */ /* 0x000ef60000004200 */
[----:B------:R-:W-:Y:S04]  /*2770*/  @!UPT UIADD3 URZ, URZ, URZ, URZ ;  /* 0x0000003f3f3ff290 */ /* 0x000fe8000fffe03f */
[-C--:B0-----:R-:W-:Y:S01]  /*2780*/  HMMA.16816.F32.BF16 R56, R56, R106.reuse, R60 ;  /* 0x0000006a3838723c */ /* 0x081fe2000004183c */
[----:B------:R-:W0:Y:S07]  /*2790*/  LDSM.16.MT88.4 R60, [R20+0x1c00] ;  /* 0x001c0000143c783b */ /* 0x000e2e0000004200 */
[----:B-1----:R-:W-:Y:S01]  /*27a0*/  HMMA.16816.F32.BF16 R64, R64, R106, R108 ;  /* 0x0000006a4040723c */ /* 0x002fe2000004186c */
[----:B------:R-:W1:Y:S11]  /*27b0*/  LDSM.16.MT88.4 R104, [R24+0x1c00] ;  /* 0x001c00001868783b */ /* 0x000e760000004200 */
[----:B------:R-:W-:Y:S04]  /*27c0*/  @!UPT UIADD3 URZ, URZ, URZ, URZ ;  /* 0x0000003f3f3ff290 */ /* 0x000fe8000fffe03f */
[-C--:B--2---:R-:W-:Y:S08]  /*27d0*/  HMMA.16816.F32.BF16 R56, R68, R72.reuse, R56 ;  /* 0x000000484438723c */ /* 0x084ff00000041838 */
[----:B---3--:R-:W-:Y:S01]  /*27e0*/  HMMA.16816.F32.BF16 R64, R120, R72, R64 ;  /* 0x000000487840723c */ /* 0x008fe20000041840 */
[----:B------:R-:W-:Y:S11]  /*27f0*/  BAR.SYNC.DEFER_BLOCKING 0x0 ;  /* 0x0000000000007b1d */ /* 0x000ff60000010000 */
[----:B------:R-:W-:Y:S04]  /*2800*/  @!UPT UIADD3 URZ, URZ, URZ, URZ ;  /* 0x0000003f3f3ff290 */ /* 0x000fe8000fffe03f */
[-C--:B0-----:R-:W-:Y:S08]  /*2810*/  HMMA.16816.F32.BF16 R56, R60, R74.reuse, R56 ;  /* 0x0000004a3c38723c */ /* 0x081ff00000041838 */
[----:B-1----:R-:W-:Y:S11]  /*2820*/  HMMA.16816.F32.BF16 R64, R104, R74, R64 ;  /* 0x0000004a6840723c */ /* 0x002ff60000041840 */
[----:B------:R-:W-:Y:S05]  /*2830*/  @!UPT UIADD3 URZ, URZ, URZ, URZ ;  /* 0x0000003f3f3ff290 */ /* 0x000fea000fffe03f */
[----:B------:R-:W-:Y:S02]  /*2840*/  FMUL R60, R56, c[0x0][0x188] ;  /* 0x00006200383c7a20 */ /* 0x000fe40000400000 */
[----:B------:R-:W-:Y:S02]  /*2850*/  FMUL R61, R57, c[0x0][0x188] ;  /* 0x00006200393d7a20 */ /* 0x000fe40000400000 */
[----:B------:R-:W-:Y:S02]  /*2860*/  FMUL R62, R58, c[0x0][0x188] ;  /* 0x000062003a3e7a20 */ /* 0x000fe40000400000 */
[----:B------:R-:W-:Y:S02]  /*2870*/  FMUL R63, R59, c[0x0][0x188] ;  /* 0x000062003b3f7a20 */ /* 0x000fe40000400000 */
[----:B------:R-:W-:Y:S02]  /*2880*/  FMUL R68, R64, c[0x0][0x188] ;  /* 0x0000620040447a20 */ /* 0x000fe40000400000 */
[----:B------:R-:W-:-:S02]  /*2890*/  FMUL R69, R65, c[0x0][0x188] ;  /* 0x0000620041457a20 */ /* 0x000fc40000400000 */
[----:B------:R-:W-:Y:S02]  /*28a0*/  FMUL R70, R66, c[0x0][0x188] ;  /* 0x0000620042467a20 */ /* 0x000fe40000400000 */
[----:B------:R-:W-:Y:S01]  /*28b0*/  FMUL R71, R67, c[0x0][0x188] ;  /* 0x0000620043477a20 */ /* 0x000fe20000400000 */
[----:B------:R-:W-:Y:S02]  /*28c0*/  FMNMX R60, R60, R61, !PT ;  /* 0x0000003d3c3c7209 */ /* 0x000fe40007800000 */
[----:B------:R-:W-:Y:S02]  /*28d0*/  FMNMX R62, R62, R63, !PT ;  /* 0x0000003f3e3e7209 */ /* 0x000fe40007800000 */
[----:B------:R-:W-:Y:S02]  /*28e0*/  FMNMX R68, R68, R69, !PT ;  /* 0x0000004544447209 */ /* 0x000fe40007800000 */
[----:B------:R-:W-:Y:S01]  /*28f0*/  FMNMX R70, R70, R71, !PT ;  /* 0x0000004746467209 */ /* 0x000fe20007800000 */
[----:B------:R-:W0:Y:S04]  /*2900*/  SHFL.BFLY PT, R61, R60, 0x2, 0x1f ;  /* 0x0c401f003c3d7f89 */ /* 0x000e2800000e0000 */
[----:B------:R-:W1:Y:S04]  /*2910*/  SHFL.BFLY PT, R63, R62, 0x2, 0x1f ;  /* 0x0c401f003e3f7f89 */ /* 0x000e6800000e0000 */
[----:B------:R-:W2:Y:S04]  /*2920*/  SHFL.BFLY PT, R71, R68, 0x2, 0x1f ;  /* 0x0c401f0044477f89 */ /* 0x000ea800000e0000 */
[----:B------:R-:W3:Y:S01]  /*2930*/  SHFL.BFLY PT, R75, R70, 0x2, 0x1f ;  /* 0x0c401f00464b7f89 */ /* 0x000ee200000e0000 */
[----:B0-----:R-:W-:-:S02]  /*2940*/  FMNMX R61, R60, R61, !PT ;  /* 0x0000003d3c3d7209 */ /* 0x001fc40007800000 */
[----:B-1----:R-:W-:Y:S02]  /*2950*/  FMNMX R69, R62, R63, !PT ;  /* 0x0000003f3e457209 */ /* 0x002fe40007800000 */
[----:B--2---:R-:W-:Y:S02]  /*2960*/  FMNMX R73, R68, R71, !PT ;  /* 0x0000004744497209 */ /* 0x004fe40007800000 */
[----:B---3--:R-:W-:Y:S01]  /*2970*/  FMNMX R105, R70, R75, !PT ;  /* 0x0000004b46697209 */ /* 0x008fe20007800000 */
        /* <DEDUP_REMOVED lines=8> */
[----:B------:R-:W-:Y:S04]  /*2a00*/  @!P0 STS [R16+0x2000], R63 ;  /* 0x0020003f10008388 */ /* 0x000fe80000000800 */
[----:B------:R-:W-:Y:S04]  /*2a10*/  @!P0 STS [R16+0x2080], R71 ;  /* 0x0020804710008388 */ /* 0x000fe80000000800 */
[----:B------:R-:W-:Y:S04]  /*2a20*/  @!P0 STS [R16+0x2100], R75 ;  /* 0x0021004b10008388 */ /* 0x000fe80000000800 */
[----:B------:R-:W-:Y:S04]  /*2a30*/  @!P0 STS [R16+0x2180], R107 ;  /* 0x0021806b10008388 */ /* 0x000fe80000000800 */
[----:B------:R-:W-:Y:S06]  /*2a40*/  BAR.SYNC.DEFER_BLOCKING 0x0 ;  /* 0x0000000000007b1d */ /* 0x000fec0000010000 */
[----:B------:R-:W0:Y:S04]  /*2a50*/  LDS R60, [R9.X4+0x2000] ;  /* 0x00200000093c7984 */ /* 0x000e280000004800 */
[----:B0-----:R-:W0:Y:S02]  /*2a60*/  SHFL.BFLY PT, R61, R60, 0x2, 0x1f ;  /* 0x0c401f003c3d7f89 */ /* 0x001e2400000e0000 */
[----:B0-----:R-:W-:-:S05]  /*2a70*/  FMNMX R61, R60, R61, !PT ;  /* 0x0000003d3c3d7209 */ /* 0x001fca0007800000 */
[----:B------:R-:W0:Y:S02]  /*2a80*/  SHFL.BFLY PT, R62, R61, 0x1, 0x1f ;  /* 0x0c201f003d3e7f89 */ /* 0x000e2400000e0000 */
[----:B0-----:R-:W-:-:S05]  /*2a90*/  FMNMX R62, R61, R62, !PT ;  /* 0x0000003e3d3e7209 */ /* 0x001fca0007800000 */
[----:B------:R-:W-:Y:S04]  /*2aa0*/  @!P0 STS [R9.X4+0x2000], R62 ;  /* 0x0020003e09008388 */ /* 0x000fe80000004800 */
[----:B------:R-:W-:Y:S06]  /*2ab0*/  BAR.SYNC.DEFER_BLOCKING 0x0 ;  /* 0x0000000000007b1d */ /* 0x000fec0000010000 */
[----:B------:R-:W0:Y:S04]  /*2ac0*/  LDS R121, [R15.X4+0x2000] ;  /* 0x002000000f797984 */ /* 0x000e280000004800 */
[----:B------:R-:W1:Y:S04]  /*2ad0*/  LDS R120, [R15.X4+0x2080] ;  /* 0x002080000f787984 */ /* 0x000e680000004800 */
[----:B------:R-:W2:Y:S04]  /*2ae0*/  LDS R123, [R15.X4+0x2100] ;  /* 0x002100000f7b7984 */ /* 0x000ea80000004800 */
[----:B------:R-:W3:Y:S01]  /*2af0*/  LDS R122, [R15.X4+0x2180] ;  /* 0x002180000f7a7984 */ /* 0x000ee20000004800 */
[----:B0-----:R-:W-:-:S02]  /*2b00*/  FMNMX R121, R121, R140, !PT ;  /* 0x0000008c79797209 */ /* 0x001fc40007800000 */
[----:B-1----:R-:W-:Y:S02]  /*2b10*/  FMNMX R120, R120, R127, !PT ;  /* 0x0000007f78787209 */ /* 0x002fe40007800000 */
[----:B--2---:R-:W-:Y:S02]  /*2b20*/  FMNMX R123, R123, R126, !PT ;  /* 0x0000007e7b7b7209 */ /* 0x004fe40007800000 */
[----:B---3--:R-:W-:Y:S01]  /*2b30*/  FMNMX R122, R122, R37, !PT ;  /* 0x000000257a7a7209 */ /* 0x008fe20007800000 */
[--C-:B------:R-:W-:Y:S02]  /*2b40*/  FFMA R56, R56, c[0x0][0x188], -R121.reuse ;  /* 0x0000620038387a23 */ /* 0x100fe40000000879 */
[----:B------:R-:W-:Y:S02]  /*2b50*/  FFMA R57, R57, c[0x0][0x188], -R121 ;  /* 0x0000620039397a23 */ /* 0x000fe40000000879 */
[--C-:B------:R-:W-:Y:S02]  /*2b60*/  FFMA R58, R58, c[0x0][0x188], -R120.reuse ;  /* 0x000062003a3a7a23 */ /* 0x100fe40000000878 */
[----:B------:R-:W-:-:S02]  /*2b70*/  FFMA R59, R59, c[0x0][0x188], -R120 ;  /* 0x000062003b3b7a23 */ /* 0x000fc40000000878 */
[--C-:B------:R-:W-:Y:S02]  /*2b80*/  FFMA R64, R64, c[0x0][0x188], -R123.reuse ;  /* 0x0000620040407a23 */ /* 0x100fe4000000087b */
[----:B------:R-:W-:Y:S02]  /*2b90*/  FFMA R65, R65, c[0x0][0x188], -R123 ;  /* 0x0000620041417a23 */ /* 0x000fe4000000087b */
[--C-:B------:R-:W-:Y:S02]  /*2ba0*/  FFMA R66, R66, c[0x0][0x188], -R122.reuse ;  /* 0x0000620042427a23 */ /* 0x100fe4000000087a */
[----:B------:R-:W-:Y:S02]  /*2bb0*/  FFMA R67, R67, c[0x0][0x188], -R122 ;  /* 0x0000620043437a23 */ /* 0x000fe4000000087a */
[----:B------:R-:W-:Y:S02]  /*2bc0*/  FMUL R56, R56, 1.4426950216293334961 ;  /* 0x3fb8aa3b38387820 */ /* 0x000fe40000400000 */
[----:B------:R-:W-:-:S02]  /*2bd0*/  FMUL R57, R57, 1.4426950216293334961 ;  /* 0x3fb8aa3b39397820 */ /* 0x000fc40000400000 */
[----:B------:R-:W-:Y:S02]  /*2be0*/  FMUL R58, R58, 1.4426950216293334961 ;  /* 0x3fb8aa3b3a3a7820 */ /* 0x000fe40000400000 */
[----:B------:R-:W-:Y:S02]  /*2bf0*/  FMUL R59, R59, 1.4426950216293334961 ;  /* 0x3fb8aa3b3b3b7820 */ /* 0x000fe40000400000 */
[----:B------:R-:W-:Y:S02]  /*2c00*/  FMUL R64, R64, 1.4426950216293334961 ;  /* 0x3fb8aa3b40407820 */ /* 0x000fe40000400000 */
[----:B------:R-:W-:Y:S02]  /*2c10*/  FMUL R65, R65, 1.4426950216293334961 ;  /* 0x3fb8aa3b41417820 */ /* 0x000fe40000400000 */
[----:B------:R-:W-:Y:S02]  /*2c20*/  FMUL R66, R66, 1.4426950216293334961 ;  /* 0x3fb8aa3b42427820 */ /* 0x000fe40000400000 */
[----:B------:R-:W-:Y:S01]  /*2c30*/  FMUL R67, R67, 1.4426950216293334961 ;  /* 0x3fb8aa3b43437820 */ /* 0x000fe20000400000 */
[----:B------:R-:W-:Y:S08]  /*2c40*/  MUFU.EX2 R68, R56 ;  /* 0x0000003800447308 */ /* 0x000ff00000000800 */
[----:B------:R-:W0:Y:S08]  /*2c50*/  MUFU.EX2 R69, R57 ;  /* 0x0000003900457308 */ /* 0x000e300000000800 */
[----:B------:R-:W-:Y:S08]  /*2c60*/  MUFU.EX2 R70, R58 ;  /* 0x0000003a00467308 */ /* 0x000ff00000000800 */
[----:B------:R-:W1:Y:S08]  /*2c70*/  MUFU.EX2 R141, R59 ;  /* 0x0000003b008d7308 */ /* 0x000e700000000800 */
[----:B------:R-:W-:Y:S08]  /*2c80*/  MUFU.EX2 R182, R64 ;  /* 0x0000004000b67308 */ /* 0x000ff00000000800 */
[----:B------:R-:W2:Y:S08]  /*2c90*/  MUFU.EX2 R183, R65 ;  /* 0x0000004100b77308 */ /* 0x000eb00000000800 */
[----:B------:R-:W-:Y:S08]  /*2ca0*/  MUFU.EX2 R248, R66 ;  /* 0x0000004200f87308 */ /* 0x000ff00000000800 */
[----:B------:R-:W3:Y:S01]  /*2cb0*/  MUFU.EX2 R184, R67 ;  /* 0x0000004300b87308 */ /* 0x000ee20000000800 */
[----:B0-----:R-:W-:-:S02]  /*2cc0*/  FADD R56, R68, R69 ;  /* 0x0000004544387221 */ /* 0x001fc40000000000 */
[----:B-1----:R-:W-:Y:S02]  /*2cd0*/  FADD R57, R70, R141 ;  /* 0x0000008d46397221 */ /* 0x002fe40000000000 */
[----:B--2---:R-:W-:Y:S01]  /*2ce0*/  FADD R58, R182, R183 ;  /* 0x000000b7b63a7221 */ /* 0x004fe20000000000 */
[----:B------:R-:W0:Y:S04]  /*2cf0*/  SHFL.BFLY PT, R61, R56, 0x2, 0x1f ;  /* 0x0c401f00383d7f89 */ /* 0x000e2800000e0000 */
[----:B------:R-:W1:Y:S01]  /*2d00*/  SHFL.BFLY PT, R60, R57, 0x2, 0x1f ;  /* 0x0c401f00393c7f89 */ /* 0x000e6200000e0000 */
[----:B---3--:R-:W-:-:S03]  /*2d10*/  FADD R59, R248, R184 ;  /* 0x000000b8f83b7221 */ /* 0x008fc60000000000 */
[----:B------:R-:W2:Y:S04]  /*2d20*/  SHFL.BFLY PT, R63, R58, 0x2, 0x1f ;  /* 0x0c401f003a3f7f89 */ /* 0x000ea800000e0000 */
[----:B------:R-:W3:Y:S01]  /*2d30*/  SHFL.BFLY PT, R72, R59, 0x2, 0x1f ;  /* 0x0c401f003b487f89 */ /* 0x000ee200000e0000 */
[----:B0-----:R-:W-:-:S03]  /*2d40*/  FADD R61, R56, R61 ;  /* 0x0000003d383d7221 */ /* 0x001fc60000000000 */
[----:B------:R-:W-:Y:S01]  /*2d50*/  BAR.SYNC.DEFER_BLOCKING 0x0 ;  /* 0x0000000000007b1d */ /* 0x000fe20000010000 */
[----:B-1----:R-:W-:Y:S02]  /*2d60*/  FADD R62, R57, R60 ;  /* 0x0000003c393e7221 */ /* 0x002fe40000000000 */
[----:B--2---:R-:W-:Y:S02]  /*2d70*/  FADD R64, R58, R63 ;  /* 0x0000003f3a407221 */ /* 0x004fe40000000000 */
[----:B---3--:R-:W-:Y:S01]  /*2d80*/  FADD R72, R59, R72 ;  /* 0x000000483b487221 */ /* 0x008fe20000000000 */
[----:B------:R-:W0:Y:S04]  /*2d90*/  SHFL.BFLY PT, R60, R61, 0x1, 0x1f ;  /* 0x0c201f003d3c7f89 */ /* 0x000e2800000e0000 */
[----:B------:R-:W1:Y:S04]  /*2da0*/  SHFL.BFLY PT, R63, R62, 0x1, 0x1f ;  /* 0x0c201f003e3f7f89 */ /* 0x000e6800000e0000 */
[----:B------:R-:W2:Y:S04]  /*2db0*/  SHFL.BFLY PT, R65, R64, 0x1, 0x1f ;  /* 0x0c201f0040417f89 */ /* 0x000ea800000e0000 */
[----:B------:R-:W3:Y:S01]  /*2dc0*/  SHFL.BFLY PT, R67, R72, 0x1, 0x1f ;  /* 0x0c201f0048437f89 */ /* 0x000ee200000e0000 */
[----:B0-----:R-:W-:-:S02]  /*2dd0*/  FADD R71, R61, R60 ;  /* 0x0000003c3d477221 */ /* 0x001fc40000000000 */
[----:B-1----:R-:W-:Y:S02]  /*2de0*/  FADD R63, R62, R63 ;  /* 0x0000003f3e3f7221 */ /* 0x002fe40000000000 */
[----:B--2---:R-:W-:Y:S02]  /*2df0*/  FADD R59, R64, R65 ;  /* 0x00000041403b7221 */ /* 0x004fe40000000000 */
[----:B---3--:R-:W-:Y:S01]  /*2e00*/  FADD R73, R72, R67 ;  /* 0x0000004348497221 */ /* 0x008fe20000000000 */
[----:B------:R-:W-:Y:S04]  /*2e10*/  @!P0 STS [R16+0x2000], R71 ;  /* 0x0020004710008388 */ /* 0x000fe80000000800 */
[----:B------:R-:W-:Y:S04]  /*2e20*/  @!P0 STS [R16+0x2080], R63 ;  /* 0x0020803f10008388 */ /* 0x000fe80000000800 */
[----:B------:R-:W-:Y:S04]  /*2e30*/  @!P0 STS [R16+0x2100], R59 ;  /* 0x0021003b10008388 */ /* 0x000fe80000000800 */
[----:B------:R-:W-:Y:S04]  /*2e40*/  @!P0 STS [R16+0x2180], R73 ;  /* 0x0021804910008388 */ /* 0x000fe80000000800 */
[----:B------:R-:W-:Y:S06]  /*2e50*/  BAR.SYNC.DEFER_BLOCKING 0x0 ;  /* 0x0000000000007b1d */ /* 0x000fec0000010000 */
[----:B------:R-:W0:Y:S04]  /*2e60*/  LDS R56, [R9.X4+0x2000] ;  /* 0x0020000009387984 */ /* 0x000e280000004800 */
[----:B0-----:R-:W0:Y:S02]  /*2e70*/  SHFL.BFLY PT, R57, R56, 0x2, 0x1f ;  /* 0x0c401f0038397f89 */ /* 0x001e2400000e0000 */
[----:B0-----:R-:W-:-:S05]  /*2e80*/  FADD R57, R56, R57 ;  /* 0x0000003938397221 */ /* 0x001fca0000000000 */
[----:B------:R-:W0:Y:S02]  /*2e90*/  SHFL.BFLY PT, R58, R57, 0x1, 0x1f ;  /* 0x0c201f00393a7f89 */ /* 0x000e2400000e0000 */
[----:B0-----:R-:W-:-:S05]  /*2ea0*/  FADD R104, R57, R58 ;  /* 0x0000003a39687221 */ /* 0x001fca0000000000 */
[----:B------:R0:W-:Y:S01]  /*2eb0*/  @!P0 STS [R9.X4+0x2000], R104 ;  /* 0x0020006809008388 */ /* 0x0001e20000004800 */
[----:B------:R-:W-:-:S03]  /*2ec0*/  IMAD.WIDE R56, R26, 0x2, R154 ;  /* 0x000000021a387825 */ /* 0x000fc600078e029a */
[----:B------:R-:W-:Y:S01]  /*2ed0*/  BAR.SYNC.DEFER_BLOCKING 0x0 ;  /* 0x0000000000007b1d */ /* 0x000fe20000010000 */
[----:B------:R-:W-:-:S04]  /*2ee0*/  IMAD.WIDE R66, R26, 0x2, R168 ;  /* 0x000000021a427825 */ /* 0x000fc800078e02a8 */
[----:B------:R-:W-:-:S04]  /*2ef0*/  IMAD.WIDE R64, R26, 0x2, R166 ;  /* 0x000000021a407825 */ /* 0x000fc800078e02a6 */
[----:B------:R-:W-:-:S04]  /*2f00*/  IMAD.WIDE R62, R26, 0x2, R164 ;  /* 0x000000021a3e7825 */ /* 0x000fc800078e02a4 */
[----:B------:R-:W-:-:S04]  /*2f10*/  IMAD.WIDE R60, R26, 0x2, R158 ;  /* 0x000000021a3c7825 */ /* 0x000fc800078e029e */
[----:B------:R-:W-:-:S04]  /*2f20*/  IMAD.WIDE R58, R26, 0x2, R156 ;  /* 0x000000021a3a7825 */ /* 0x000fc800078e029c */
[C---:B------:R-:W-:Y:S01]  /*2f30*/  IMAD.WIDE R108, R26.reuse, 0x2, R162 ;  /* 0x000000021a6c7825 */ /* 0x040fe200078e02a2 */
[----:B------:R1:W2:Y:S03]  /*2f40*/  LDG.E.U16 R106, [R56.64] ;  /* 0x00000004386a7981 */ /* 0x0002a6000c1e1500 */
[C---:B------:R-:W-:Y:S01]  /*2f50*/  IMAD.WIDE R242, R26.reuse, 0x2, R150 ;  /* 0x000000021af27825 */ /* 0x040fe200078e0296 */
[----:B------:R3:W4:Y:S03]  /*2f60*/  LDG.E.U16 R71, [R66.64] ;  /* 0x0000000442477981 */ /* 0x000726000c1e1500 */
[C---:B------:R-:W-:Y:S01]  /*2f70*/  IMAD.WIDE R110, R26.reuse, 0x2, R160 ;  /* 0x000000021a6e7825 */ /* 0x040fe200078e02a0 */
[----:B------:R5:W2:Y:S03]  /*2f80*/  LDG.E.U16 R72, [R64.64] ;  /* 0x0000000440487981 */ /* 0x000aa6000c1e1500 */
[C---:B-1----:R-:W-:Y:S01]  /*2f90*/  IMAD.WIDE R56, R26.reuse, 0x2, R142 ;  /* 0x000000021a387825 */ /* 0x042fe200078e028e */
[----:B------:R1:W2:Y:S03]  /*2fa0*/  LDG.E.U16 R73, [R62.64] ;  /* 0x000000043e497981 */ /* 0x0002a6000c1e1500 */
[C---:B---3--:R-:W-:Y:S01]  /*2fb0*/  IMAD.WIDE R66, R26.reuse, 0x2, R148 ;  /* 0x000000021a427825 */ /* 0x048fe200078e0294 */
[----:B0-----:R0:W3:Y:S03]  /*2fc0*/  LDG.E.U16 R104, [R60.64] ;  /* 0x000000043c687981 */ /* 0x0010e6000c1e1500 */
[C---:B-----5:R-:W-:Y:S01]  /*2fd0*/  IMAD.WIDE R64, R26.reuse, 0x2, R146 ;  /* 0x000000021a407825 */ /* 0x060fe200078e0292 */
[----:B------:R5:W3:Y:S03]  /*2fe0*/  LDG.E.U16 R105, [R58.64] ;  /* 0x000000043a697981 */ /* 0x000ae6000c1e1500 */
[C---:B-1----:R-:W-:Y:S01]  /*2ff0*/  IMAD.WIDE R62, R26.reuse, 0x2, R144 ;  /* 0x000000021a3e7825 */ /* 0x042fe200078e0290 */
[----:B------:R1:W3:Y:S03]  /*3000*/  LDG.E.U16 R238, [R56.64] ;  /* 0x0000000438ee7981 */ /* 0x0002e6000c1e1500 */
[C---:B0-----:R-:W-:Y:S01]  /*3010*/  IMAD.WIDE R60, R26.reuse, 0x2, R138 ;  /* 0x000000021a3c7825 */ /* 0x041fe200078e028a */
[----:B------:R0:W3:Y:S03]  /*3020*/  LDG.E.U16 R74, [R108.64] ;  /* 0x000000046c4a7981 */ /* 0x0000e6000c1e1500 */
[C---:B-----5:R-:W-:Y:S01]  /*3030*/  IMAD.WIDE R58, R26.reuse, 0x2, R134 ;  /* 0x000000021a3a7825 */ /* 0x060fe200078e0286 */
[----:B------:R5:W3:Y:S03]  /*3040*/  LDG.E.U16 R75, [R110.64] ;  /* 0x000000046e4b7981 */ /* 0x000ae6000c1e1500 */
[C---:B-1----:R-:W-:Y:S01]  /*3050*/  IMAD.WIDE R56, R26.reuse, 0x2, R38 ;  /* 0x000000021a387825 */ /* 0x042fe200078e0226 */
[----:B------:R1:W3:Y:S03]  /*3060*/  LDG.E.U16 R185, [R60.64] ;  /* 0x000000043cb97981 */ /* 0x0002e6000c1e1500 */
[C---:B------:R-:W-:Y:S01]  /*3070*/  IMAD.WIDE R240, R26.reuse, 0x2, R152 ;  /* 0x000000021af07825 */ /* 0x040fe200078e0298 */
[----:B0-----:R0:W3:Y:S03]  /*3080*/  LDG.E.U16 R108, [R242.64] ;  /* 0x00000004f26c7981 */ /* 0x0010e6000c1e1500 */
[C---:B------:R-:W-:Y:S01]  /*3090*/  IMAD.WIDE R246, R26.reuse, 0x2, R136 ;  /* 0x000000021af67825 */ /* 0x040fe200078e0288 */
[----:B------:R0:W3:Y:S03]  /*30a0*/  LDG.E.U16 R109, [R66.64] ;  /* 0x00000004426d7981 */ /* 0x0000e6000c1e1500 */
[C---:B-1----:R-:W-:Y:S01]  /*30b0*/  IMAD.WIDE R60, R26.reuse, 0x2, R42 ;  /* 0x000000021a3c7825 */ /* 0x042fe200078e022a */
[----:B-----5:R1:W5:Y:S03]  /*30c0*/  LDG.E.U16 R110, [R64.64] ;  /* 0x00000004406e7981 */ /* 0x020366000c1e1500 */
[C---:B0-----:R-:W-:Y:S01]  /*30d0*/  IMAD.WIDE R242, R26.reuse, 0x2, R132 ;  /* 0x000000021af27825 */ /* 0x041fe200078e0284 */
[----:B------:R0:W5:Y:S03]  /*30e0*/  LDG.E.U16 R111, [R62.64] ;  /* 0x000000043e6f7981 */ /* 0x000166000c1e1500 */
[C---:B------:R-:W-:Y:S01]  /*30f0*/  IMAD.WIDE R66, R26.reuse, 0x2, R130 ;  /* 0x000000021a427825 */ /* 0x040fe200078e0282 */
[----:B------:R0:W5:Y:S03]  /*3100*/  LDG.E.U16 R239, [R58.64] ;  /* 0x000000043aef7981 */ /* 0x000166000c1e1500 */
[C---:B-1----:R-:W-:Y:S01]  /*3110*/  IMAD.WIDE R64, R26.reuse, 0x2, R128 ;  /* 0x000000021a407825 */ /* 0x042fe200078e0280 */
[----:B------:R1:W5:Y:S03]  /*3120*/  LDG.E.U16 R245, [R56.64] ;  /* 0x0000000438f57981 */ /* 0x000366000c1e1500 */
[C---:B0-----:R-:W-:Y:S01]  /*3130*/  IMAD.WIDE R62, R26.reuse, 0x2, R124 ;  /* 0x000000021a3e7825 */ /* 0x041fe200078e027c */
[----:B------:R0:W5:Y:S03]  /*3140*/  LDG.E.U16 R107, [R240.64] ;  /* 0x00000004f06b7981 */ /* 0x000166000c1e1500 */
[C---:B------:R-:W-:Y:S01]  /*3150*/  IMAD.WIDE R58, R26.reuse, 0x2, R46 ;  /* 0x000000021a3a7825 */ /* 0x040fe200078e022e */
[----:B------:R0:W5:Y:S03]  /*3160*/  LDG.E.U16 R242, [R242.64] ;  /* 0x00000004f2f27981 */ /* 0x000166000c1e1500 */
[C---:B-1----:R-:W-:Y:S01]  /*3170*/  IMAD.WIDE R56, R26.reuse, 0x2, R114 ;  /* 0x000000021a387825 */ /* 0x042fe200078e0272 */
[----:B------:R1:W5:Y:S03]  /*3180*/  LDG.E.U16 R244, [R64.64] ;  /* 0x0000000440f47981 */ /* 0x000366000c1e1500 */
[C---:B------:R-:W-:Y:S01]  /*3190*/  IMAD.WIDE R250, R26.reuse, 0x2, R50 ;  /* 0x000000021afa7825 */ /* 0x040fe200078e0232 */
[----:B0-----:R0:W5:Y:S04]  /*31a0*/  LDG.E.U16 R240, [R246.64] ;  /* 0x00000004f6f07981 */ /* 0x001168000c1e1500 */
[----:B------:R0:W5:Y:S01]  /*31b0*/  LDG.E.U16 R241, [R66.64] ;  /* 0x0000000442f17981 */ /* 0x000162000c1e1500 */
[----:B-1----:R-:W-:-:S03]  /*31c0*/  IMAD.WIDE R64, R26, 0x2, R40 ;  /* 0x000000021a407825 */ /* 0x002fc600078e0228 */
[----:B------:R1:W5:Y:S04]  /*31d0*/  LDG.E.U16 R243, [R62.64] ;  /* 0x000000043ef37981 */ /* 0x000368000c1e1500 */
[----:B0-----:R0:W5:Y:S01]  /*31e0*/  LDG.E.U16 R247, [R60.64] ;  /* 0x000000043cf77981 */ /* 0x001162000c1e1500 */
[----:B------:R-:W-:-:S03]  /*31f0*/  IMAD.WIDE R66, R26, 0x2, R118 ;  /* 0x000000021a427825 */ /* 0x000fc600078e0276 */
[----:B------:R0:W5:Y:S01]  /*3200*/  LDG.E.U16 R249, [R58.64] ;  /* 0x000000043af97981 */ /* 0x000162000c1e1500 */
[----:B-1----:R-:W-:-:S03]  /*3210*/  IMAD.WIDE R62, R26, 0x2, R44 ;  /* 0x000000021a3e7825 */ /* 0x002fc600078e022c */
[----:B------:R1:W5:Y:S01]  /*3220*/  LDG.E.U16 R246, [R56.64] ;  /* 0x0000000438f67981 */ /* 0x000362000c1e1500 */
[----:B0-----:R-:W-:-:S03]  /*3230*/  IMAD.WIDE R60, R26, 0x2, R48 ;  /* 0x000000021a3c7825 */ /* 0x001fc600078e0230 */
[----:B------:R0:W5:Y:S01]  /*3240*/  LDG.E.U16 R251, [R250.64] ;  /* 0x00000004fafb7981 */ /* 0x000162000c1e1500 */
[----:B------:R-:W-:-:S03]  /*3250*/  IMAD.WIDE R58, R26, 0x2, R112 ;  /* 0x000000021a3a7825 */ /* 0x000fc600078e0270 */
[----:B------:R0:W5:Y:S01]  /*3260*/  LDG.E.U16 R66, [R66.64] ;  /* 0x0000000442427981 */ /* 0x000162000c1e1500 */
[----:B-1----:R-:W-:-:S03]  /*3270*/  IMAD.WIDE R56, R26, 0x2, R116 ;  /* 0x000000021a387825 */ /* 0x002fc600078e0274 */
[----:B------:R-:W5:Y:S04]  /*3280*/  LDG.E.U16 R64, [R64.64] ;  /* 0x0000000440407981 */ /* 0x000f68000c1e1500 */
[----:B------:R-:W5:Y:S04]  /*3290*/  LDG.E.U16 R62, [R62.64] ;  /* 0x000000043e3e7981 */ /* 0x000f68000c1e1500 */
[----:B------:R1:W5:Y:S04]  /*32a0*/  LDG.E.U16 R60, [R60.64] ;  /* 0x000000043c3c7981 */ /* 0x000368000c1e1500 */
[----:B0-----:R-:W5:Y:S04]  /*32b0*/  LDG.E.U16 R250, [R58.64] ;  /* 0x000000043afa7981 */ /* 0x001f68000c1e1500 */
[----:B------:R-:W5:Y:S01]  /*32c0*/  LDG.E.U16 R252, [R56.64] ;  /* 0x0000000438fc7981 */ /* 0x000f62000c1e1500 */
[----:B------:R-:W-:-:S02]  /*32d0*/  F2FP.BF16.PACK_AB R70, R141, R70 ;  /* 0x000000468d46723e */ /* 0x000fc400000010ff */
[----:B------:R-:W-:Y:S01]  /*32e0*/  F2FP.BF16.PACK_AB R67, R183, R182 ;  /* 0x000000b6b743723e */ /* 0x000fe200000010ff */
[----:B------:R-:W-:Y:S01]  /*32f0*/  LDS R141, [R15.X4+0x2080] ;  /* 0x002080000f8d7984 */ /* 0x000fe20000004800 */
[----:B------:R-:W-:-:S03]  /*3300*/  F2FP.BF16.PACK_AB R248, R184, R248 ;  /* 0x000000f8b8f8723e */ /* 0x000fc600000010ff */
[----:B------:R-:W-:Y:S04]  /*3310*/  LDS R184, [R15.X4+0x2000] ;  /* 0x002000000fb87984 */ /* 0x000fe80000004800 */
[----:B------:R-:W-:Y:S04]  /*3320*/  LDS R183, [R15.X4+0x2100] ;  /* 0x002100000fb77984 */ /* 0x000fe80000004800 */
[----:B------:R-:W-:Y:S04]  /*3330*/  LDS R182, [R15.X4+0x2180] ;  /* 0x002180000fb67984 */ /* 0x000fe80000004800 */
[----:B------:R-:W-:Y:S01]  /*3340*/  BAR.SYNC.DEFER_BLOCKING 0x0 ;  /* 0x0000000000007b1d */ /* 0x000fe20000010000 */
[----:B------:R-:W-:Y:S01]  /*3350*/  F2FP.BF16.PACK_AB R68, R69, R68 ;  /* 0x000000444544723e */ /* 0x000fe200000010ff */
[----:B-1----:R-:W-:Y:S01]  /*3360*/  FADD R61, -R121, R140 ;  /* 0x0000008c793d7221 */ /* 0x002fe20000000100 */
[----:B------:R-:W-:-:S04]  /*3370*/  IADD3 R6, R6, 0x20, RZ ;  /* 0x0000002006067810 */ /* 0x000fc80007ffe0ff */
[----:B------:R-:W-:Y:S01]  /*3380*/  ISETP.GE.AND P1, PT, R6, c[0x0][0x1d0], PT ;  /* 0x0000740006007a0c */ /* 0x000fe20003f26270 */
[----:B----4-:R-:W-:Y:S04]  /*3390*/  STS.U16 [R4+0x2000], R71 ;  /* 0x0020004704007388 */ /* 0x010fe80000000400 */
[----:B--2---:R-:W-:Y:S04]  /*33a0*/  STS.U16 [R4+0x2200], R73 ;  /* 0x0022004904007388 */ /* 0x004fe80000000400 */
[----:B---3--:R-:W-:Y:S04]  /*33b0*/  STS.U16 [R4+0x2600], R105 ;  /* 0x0026006904007388 */ /* 0x008fe80000000400 */
[----:B------:R-:W-:Y:S04]  /*33c0*/  STS.U16 [R4+0x2400], R75 ;  /* 0x0024004b04007388 */ /* 0x000fe80000000400 */
[----:B------:R-:W-:Y:S04]  /*33d0*/  STS.U16 [R4+0x2e00], R185 ;  /* 0x002e00b904007388 */ /* 0x000fe80000000400 */
[----:B------:R-:W-:Y:S04]  /*33e0*/  STS.U16 [R4+0x2a00], R109 ;  /* 0x002a006d04007388 */ /* 0x000fe80000000400 */
        /* <DEDUP_REMOVED lines=22> */
[----:B------:R-:W-:Y:S04]  /*3550*/  STS.U16 [R5+0x3900], R62 ;  /* 0x0039003e05007388 */ /* 0x000fe80000000400 */
[----:B------:R-:W-:Y:S04]  /*3560*/  STS.U16 [R5+0x3b00], R60 ;  /* 0x003b003c05007388 */ /* 0x000fe80000000400 */
[----:B------:R-:W-:Y:S04]  /*3570*/  STS.U16 [R5+0x3d00], R250 ;  /* 0x003d00fa05007388 */ /* 0x000fe80000000400 */
[----:B------:R-:W-:Y:S04]  /*3580*/  STS.U16 [R5+0x3f00], R252 ;  /* 0x003f00fc05007388 */ /* 0x000fe80000000400 */
[----:B------:R-:W-:Y:S04]  /*3590*/  STS [R17+0x4000], R68 ;  /* 0x0040004411007388 */ /* 0x000fe80000000800 */
[----:B------:R-:W-:Y:S04]  /*35a0*/  STS [R17+0x4200], R70 ;  /* 0x0042004611007388 */ /* 0x000fe80000000800 */
[----:B------:R-:W-:Y:S04]  /*35b0*/  STS [R17+0x4400], R67 ;  /* 0x0044004311007388 */ /* 0x000fe80000000800 */
[----:B------:R-:W-:Y:S04]  /*35c0*/  STS [R17+0x4600], R248 ;  /* 0x004600f811007388 */ /* 0x000fe80000000800 */
[----:B------:R-:W-:Y:S01]  /*35d0*/  BAR.SYNC.DEFER_BLOCKING 0x0 ;  /* 0x0000000000007b1d */ /* 0x000fe20000010000 */
[----:B0-----:R-:W-:-:S02]  /*35e0*/  FADD R64, -R120, R127 ;  /* 0x0000007f78407221 */ /* 0x001fc40000000100 */
[----:B------:R-:W-:Y:S02]  /*35f0*/  FMUL R104, R61, 1.4426950216293334961 ;  /* 0x3fb8aa3b3d687820 */ /* 0x000fe40000400000 */
[----:B------:R-:W-:Y:S02]  /*3600*/  FMUL R140, R64, 1.4426950216293334961 ;  /* 0x3fb8aa3b408c7820 */ /* 0x000fe40000400000 */
[----:B------:R0:W1:Y:S01]  /*3610*/  MUFU.EX2 R127, R104 ;  /* 0x00000068007f7308 */ /* 0x0000620000000800 */
[----:B------:R-:W-:Y:S04]  /*3620*/  LDSM.16.M88.4 R72, [R34+0x4000] ;  /* 0x004000002248783b */ /* 0x000fe80000000200 */
[----:B------:R-:W2:Y:S04]  /*3630*/  LDSM.16.M88.4 R56, [R18+0x2000] ;  /* 0x002000001238783b */ /* 0x000ea80000000200 */
[----:B------:R-:W3:Y:S04]  /*3640*/  LDSM.16.M88.4 R60, [R18+0x2800] ;  /* 0x00280000123c783b */ /* 0x000ee80000000200 */
[----:B------:R-:W4:Y:S04]  /*3650*/  LDSM.16.M88.4 R64, [R18+0x3000] ;  /* 0x003000001240783b */ /* 0x000f280000000200 */
[----:B------:R-:W5:Y:S01]  /*3660*/  LDSM.16.M88.4 R68, [R18+0x3800] ;  /* 0x003800001244783b */ /* 0x000f620000000200 */
[----:B------:R-:W1:Y:S03]  /*3670*/  MUFU.EX2 R140, R140 ;  /* 0x0000008c008c7308 */ /* 0x000e660000000800 */
[----:B0-----:R-:W0:Y:S01]  /*3680*/  LDSM.16.M88.4 R104, [R34+0x4400] ;  /* 0x004400002268783b */ /* 0x001e220000000200 */
[----:B------:R-:W-:-:S02]  /*3690*/  FADD R108, -R123, R126 ;  /* 0x0000007e7b6c7221 */ /* 0x000fc40000000100 */
[----:B------:R-:W-:Y:S02]  /*36a0*/  FADD R109, -R122, R37 ;  /* 0x000000257a6d7221 */ /* 0x000fe40000000100 */
[----:B------:R-:W-:Y:S02]  /*36b0*/  FMUL R37, R108, 1.4426950216293334961 ;  /* 0x3fb8aa3b6c257820 */ /* 0x000fe40000400000 */
[----:B------:R-:W-:Y:S02]  /*36c0*/  FMUL R109, R109, 1.4426950216293334961 ;  /* 0x3fb8aa3b6d6d7820 */ /* 0x000fe40000400000 */
[C---:B-1----:R-:W-:Y:S02]  /*36d0*/  FMUL R100, R127.reuse, R100 ;  /* 0x000000647f647220 */ /* 0x042fe40000400000 */
[----:B------:R-:W-:Y:S01]  /*36e0*/  FMUL R101, R127, R101 ;  /* 0x000000657f657220 */ /* 0x000fe20000400000 */
[----:B------:R-:W1:Y:S01]  /*36f0*/  MUFU.EX2 R37, R37 ;  /* 0x0000002500257308 */ /* 0x000e620000000800 */
[----:B------:R-:W-:-:S02]  /*3700*/  FMUL R102, R140, R102 ;  /* 0x000000668c667220 */ /* 0x000fc40000400000 */
[C---:B------:R-:W-:Y:S02]  /*3710*/  FMUL R103, R140.reuse, R103 ;  /* 0x000000678c677220 */ /* 0x040fe40000400000 */
[C---:B------:R-:W-:Y:S02]  /*3720*/  FMUL R96, R127.reuse, R96 ;  /* 0x000000607f607220 */ /* 0x040fe40000400000 */
[C---:B------:R-:W-:Y:S01]  /*3730*/  FMUL R97, R127.reuse, R97 ;  /* 0x000000617f617220 */ /* 0x040fe20000400000 */
[----:B------:R0:W0:Y:S01]  /*3740*/  MUFU.EX2 R126, R109 ;  /* 0x0000006d007e7308 */ /* 0x0000220000000800 */
[C---:B------:R-:W-:Y:S02]  /*3750*/  FMUL R98, R140.reuse, R98 ;  /* 0x000000628c627220 */ /* 0x040fe40000400000 */
[----:B------:R-:W-:Y:S02]  /*3760*/  FMUL R99, R140, R99 ;  /* 0x000000638c637220 */ /* 0x000fe40000400000 */
[----:B------:R-:W-:-:S02]  /*3770*/  FMUL R92, R127, R92 ;  /* 0x0000005c7f5c7220 */ /* 0x000fc40000400000 */
[C---:B------:R-:W-:Y:S02]  /*3780*/  FMUL R93, R127.reuse, R93 ;  /* 0x0000005d7f5d7220 */ /* 0x040fe40000400000 */
[C---:B------:R-:W-:Y:S02]  /*3790*/  FMUL R94, R140.reuse, R94 ;  /* 0x0000005e8c5e7220 */ /* 0x040fe40000400000 */
[C---:B------:R-:W-:Y:S02]  /*37a0*/  FMUL R95, R140.reuse, R95 ;  /* 0x0000005f8c5f7220 */ /* 0x040fe40000400000 */
[C---:B------:R-:W-:Y:S02]  /*37b0*/  FMUL R88, R127.reuse, R88 ;  /* 0x000000587f587220 */ /* 0x040fe40000400000 */
[----:B------:R-:W-:Y:S02]  /*37c0*/  FMUL R89, R127, R89 ;  /* 0x000000597f597220 */ /* 0x000fe40000400000 */
[----:B------:R-:W-:-:S02]  /*37d0*/  FMUL R90, R140, R90 ;  /* 0x0000005a8c5a7220 */ /* 0x000fc40000400000 */
[----:B------:R-:W-:Y:S01]  /*37e0*/  FMUL R91, R140, R91 ;  /* 0x0000005b8c5b7220 */ /* 0x000fe20000400000 */
[C---:B--2---:R-:W-:Y:S01]  /*37f0*/  HMMA.16816.F32.BF16 R100, R72.reuse, R56, R100 ;  /* 0x000000384864723c */ /* 0x044fe20000041864 */
[----:B0-----:R-:W0:Y:S07]  /*3800*/  LDSM.16.M88.4 R108, [R23+0x4000] ;  /* 0x00400000176c783b */ /* 0x001e2e0000000200 */
[C---:B---3--:R-:W-:Y:S08]  /*3810*/  HMMA.16816.F32.BF16 R96, R72.reuse, R60, R96 ;  /* 0x0000003c4860723c */ /* 0x048ff00000041860 */
[C---:B----4-:R-:W-:Y:S08]  /*3820*/  HMMA.16816.F32.BF16 R92, R72.reuse, R64, R92 ;  /* 0x00000040485c723c */ /* 0x050ff0000004185c */
[----:B-----5:R-:W-:Y:S01]  /*3830*/  HMMA.16816.F32.BF16 R88, R72, R68, R88 ;  /* 0x000000444858723c */ /* 0x020fe20000041858 */
[----:B------:R-:W2:Y:S01]  /*3840*/  LDSM.16.M88.4 R72, [R23+0x4400] ;  /* 0x004400001748783b */ /* 0x000ea20000000200 */
[----:B-1----:R-:W-:-:S02]  /*3850*/  FMUL R84, R37, R84 ;  /* 0x0000005425547220 */ /* 0x002fc40000400000 */
[C---:B------:R-:W-:Y:S02]  /*3860*/  FMUL R85, R37.reuse, R85 ;  /* 0x0000005525557220 */ /* 0x040fe40000400000 */
[C---:B------:R-:W-:Y:S02]  /*3870*/  FMUL R86, R126.reuse, R86 ;  /* 0x000000567e567220 */ /* 0x040fe40000400000 */
[C---:B------:R-:W-:Y:S02]  /*3880*/  FMUL R87, R126.reuse, R87 ;  /* 0x000000577e577220 */ /* 0x040fe40000400000 */
        /* <DEDUP_REMOVED lines=9> */
[----:B------:R-:W-:Y:S02]  /*3920*/  FMUL R53, R37, R53 ;  /* 0x0000003525357220 */ /* 0x000fe40000400000 */
[C---:B------:R-:W-:Y:S02]  /*3930*/  FMUL R54, R126.reuse, R54 ;  /* 0x000000367e367220 */ /* 0x040fe40000400000 */
[----:B------:R-:W-:Y:S01]  /*3940*/  FMUL R55, R126, R55 ;  /* 0x000000377e377220 */ /* 0x000fe20000400000 */
[C---:B------:R-:W-:Y:S08]  /*3950*/  HMMA.16816.F32.BF16 R84, R104.reuse, R56, R84 ;  /* 0x000000386854723c */ /* 0x040ff00000041854 */
[C---:B------:R-:W-:Y:S08]  /*3960*/  HMMA.16816.F32.BF16 R80, R104.reuse, R60, R80 ;  /* 0x0000003c6850723c */ /* 0x040ff00000041850 */
[C---:B------:R-:W-:Y:S08]  /*3970*/  HMMA.16816.F32.BF16 R76, R104.reuse, R64, R76 ;  /* 0x00000040684c723c */ /* 0x040ff0000004184c */
[----:B------:R-:W-:Y:S01]  /*3980*/  HMMA.16816.F32.BF16 R52, R104, R68, R52 ;  /* 0x000000446834723c */ /* 0x000fe20000041834 */
[----:B------:R-:W-:Y:S01]  /*3990*/  MOV R57, 0x20 ;  /* 0x0000002000397802 */ /* 0x000fe20000000f00 */
[----:B------:R-:W-:Y:S01]  /*39a0*/  FFMA R7, R127, R7, R184 ;  /* 0x000000077f077223 */ /* 0x000fe200000000b8 */
[----:B------:R-:W-:Y:S01]  /*39b0*/  MOV R127, R120 ;  /* 0x00000078007f7202 */ /* 0x000fe20000000f00 */
[----:B------:R-:W-:-:S02]  /*39c0*/  FFMA R8, R140, R8, R141 ;  /* 0x000000088c087223 */ /* 0x000fc4000000008d */
[----:B------:R-:W-:Y:S02]  /*39d0*/  FFMA R36, R37, R36, R183 ;  /* 0x0000002425247223 */ /* 0x000fe400000000b7 */
[----:B0-----:R-:W-:Y:S01]  /*39e0*/  HMMA.16816.F32.BF16 R100, R108, R58, R100 ;  /* 0x0000003a6c64723c */ /* 0x001fe20000041864 */
[----:B------:R-:W-:Y:S01]  /*39f0*/  FFMA R35, R126, R35, R182 ;  /* 0x000000237e237223 */ /* 0x000fe200000000b6 */
[----:B------:R-:W-:Y:S01]  /*3a00*/  MOV R37, R122 ;  /* 0x0000007a00257202 */ /* 0x000fe20000000f00 */
[C---:B------:R-:W-:Y:S02]  /*3a10*/  IMAD R26, R57.reuse, c[0x0][0x1b4], R26 ;  /* 0x00006d00391a7a24 */ /* 0x040fe400078e021a */
[----:B------:R-:W-:-:S03]  /*3a20*/  IMAD R22, R57, c[0x0][0x1a4], R22 ;  /* 0x0000690039167a24 */ /* 0x000fc600078e0216 */
[----:B------:R-:W-:Y:S01]  /*3a30*/  HMMA.16816.F32.BF16 R96, R108, R62, R96 ;  /* 0x0000003e6c60723c */ /* 0x000fe20000041860 */
[----:B------:R-:W-:Y:S02]  /*3a40*/  IMAD.MOV.U32 R140, RZ, RZ, R121 ;  /* 0x000000ffff8c7224 */ /* 0x000fe400078e0079 */
[----:B------:R-:W-:-:S05]  /*3a50*/  IMAD.MOV.U32 R126, RZ, RZ, R123 ;  /* 0x000000ffff7e7224 */ /* 0x000fca00078e007b */
[C---:B------:R-:W-:Y:S08]  /*3a60*/  HMMA.16816.F32.BF16 R92, R108.reuse, R66, R92 ;  /* 0x000000426c5c723c */ /* 0x040ff0000004185c */
[----:B------:R-:W-:Y:S08]  /*3a70*/  HMMA.16816.F32.BF16 R88, R108, R70, R88 ;  /* 0x000000466c58723c */ /* 0x000ff00000041858 */
[C---:B--2---:R-:W-:Y:S08]  /*3a80*/  HMMA.16816.F32.BF16 R84, R72.reuse, R58, R84 ;  /* 0x0000003a4854723c */ /* 0x044ff00000041854 */
[C---:B------:R-:W-:Y:S08]  /*3a90*/  HMMA.16816.F32.BF16 R80, R72.reuse, R62, R80 ;  /* 0x0000003e4850723c */ /* 0x040ff00000041850 */
[C---:B------:R-:W-:Y:S08]  /*3aa0*/  HMMA.16816.F32.BF16 R76, R72.reuse, R66, R76 ;  /* 0x00000042484c723c */ /* 0x040ff0000004184c */
[----:B------:R-:W-:Y:S01]  /*3ab0*/  HMMA.16816.F32.BF16 R52, R72, R70, R52 ;  /* 0x000000464834723c */ /* 0x000fe20000041834 */
[----:B------:R-:W-:Y:S01]  /*3ac0*/  @P1 CALL.REL.NOINC `(.L_x_0) ;  /* 0x0000001000001944 */ /* 0x000fe20003c00000 */
[----:B------:R-:W-:Y:S06]  /*3ad0*/  BRA `(.L_x_1) ;  /* 0xffffe49000007947 */ /* 0x000fec000383ffff */
.L_x_0:
[----:B------:R-:W-:-:S06]  /*3ae0*/  NOP ;  /* 0x0000000000007918 */ /* 0x000fcc0000000000 */
[----:B------:R-:W-:Y:S01]  /*3af0*/  IMAD.MOV.U32 R30, RZ, RZ, c[0x0][0x1c8] ;  /* 0x00007200ff1e7624 */ /* 0x000fe200078e00ff */
[----:B------:R-:W-:Y:S01]  /*3b00*/  ISETP.GE.U32.AND P0, PT, R9, 0x20, PT ;  /* 0x000000200900780c */ /* 0x000fe20003f06070 */
[----:B------:R-:W-:Y:S01]  /*3b10*/  IMAD.SHL.U32 R5, R0, 0x10, RZ ;  /* 0x0000001000057824 */ /* 0x000fe200078e00ff */
[----:B------:R-:W-:Y:S01]  /*3b20*/  LOP3.LUT R9, R10, 0x180, RZ, 0xc0, !PT ;  /* 0x000001800a097812 */ /* 0x000fe200078ec0ff */
[----:B------:R-:W-:Y:S01]  /*3b30*/  IMAD R4, R2, c[0x0][0x1c0], RZ ;  /* 0x0000700002047a24 */ /* 0x000fe200078e02ff */
[C---:B------:R-:W-:Y:S01]  /*3b40*/  LEA R16, R30.reuse, R13, 0x2 ;  /* 0x0000000d1e107211 */ /* 0x040fe200078e10ff */
[----:B------:R-:W-:Y:S01]  /*3b50*/  IMAD.MOV.U32 R125, RZ, RZ, R101 ;  /* 0x000000ffff7d7224 */ /* 0x000fe200078e0065 */
[--C-:B------:R-:W-:Y:S01]  /*3b60*/  SHF.R.S32.HI R15, RZ, 0x4, R0.reuse ;  /* 0x00000004ff0f7819 */ /* 0x100fe20000011400 */
[----:B------:R-:W-:Y:S01]  /*3b70*/  IMAD.MOV.U32 R117, RZ, RZ, R97 ;  /* 0x000000ffff757224 */ /* 0x000fe200078e0061 */
[----:B------:R-:W-:Y:S01]  /*3b80*/  LOP3.LUT R28, R9, 0x48, R0, 0xf8, !PT ;  /* 0x00000048091c7812 */ /* 0x000fe200078ef800 */
[----:B------:R-:W-:Y:S01]  /*3b90*/  IMAD R17, R30, 0x4, R16 ;  /* 0x000000041e117824 */ /* 0x000fe200078e0210 */
[----:B------:R-:W-:Y:S01]  /*3ba0*/  SHF.L.U32 R6, R0, 0x9, RZ ;  /* 0x0000000900067819 */ /* 0x000fe200000006ff */
[----:B------:R-:W-:Y:S01]  /*3bb0*/  IMAD.MOV.U32 R97, RZ, RZ, R89 ;  /* 0x000000ffff617224 */ /* 0x000fe200078e0059 */
[----:B------:R-:W-:Y:S01]  /*3bc0*/  SHF.R.U32.HI R10, RZ, 0x1, R0 ;  /* 0x00000001ff0a7819 */ /* 0x000fe20000011600 */
[----:B------:R-:W-:Y:S01]  /*3bd0*/  IMAD.MOV.U32 R115, RZ, RZ, R92 ;  /* 0x000000ffff737224 */ /* 0x000fe200078e005c */
[C---:B------:R-:W-:Y:S01]  /*3be0*/  LEA R18, R30.reuse, R17, 0x2 ;  /* 0x000000111e127211 */ /* 0x040fe200078e10ff */
[----:B------:R-:W-:Y:S01]  /*3bf0*/  IMAD.MOV.U32 R92, RZ, RZ, R52 ;  /* 0x000000ffff5c7224 */ /* 0x000fe200078e0034 */
[----:B------:R-:W-:Y:S01]  /*3c00*/  LOP3.LUT R9, R5, 0x70, RZ, 0xc0, !PT ;  /* 0x0000007005097812 */ /* 0x000fe200078ec0ff */
[----:B------:R-:W-:Y:S01]  /*3c10*/  IMAD.MOV.U32 R126, RZ, RZ, R94 ;  /* 0x000000ffff7e7224 */ /* 0x000fe200078e005e */
[----:B------:R-:W-:Y:S01]  /*3c20*/  SGXT R0, R15, 0x1 ;  /* 0x000000010f00781a */ /* 0x000fe20000000200 */
[----:B------:R-:W-:Y:S01]  /*3c30*/  IMAD R19, R30, 0x4, R18 ;  /* 0x000000041e137824 */ /* 0x000fe200078e0212 */
[----:B------:R-:W-:Y:S01]  /*3c40*/  LOP3.LUT R27, R9, 0x1800, R6, 0xf8, !PT ;  /* 0x00001800091b7812 */ /* 0x000fe200078ef806 */
[----:B------:R-:W-:Y:S01]  /*3c50*/  IMAD R6, R3, c[0x0][0x1c4], RZ ;  /* 0x0000710003067a24 */ /* 0x000fe200078e02ff */
[----:B------:R-:W-:Y:S01]  /*3c60*/  LOP3.LUT R10, R10, 0xc, RZ, 0xc0, !PT ;  /* 0x0000000c0a0a7812 */ /* 0x000fe200078ec0ff */
[----:B------:R-:W-:Y:S01]  /*3c70*/  IMAD.MOV.U32 R94, RZ, RZ, R77 ;  /* 0x000000ffff5e7224 */ /* 0x000fe200078e004d */
[----:B------:R-:W-:Y:S01]  /*3c80*/  LEA R20, R30, R19, 0x2 ;  /* 0x000000131e147211 */ /* 0x000fe200078e10ff */
[----:B------:R-:W-:Y:S01]  /*3c90*/  IMAD.MOV.U32 R132, RZ, RZ, R103 ;  /* 0x000000ffff847224 */ /* 0x000fe200078e0067 */
[----:B------:R-:W-:Y:S01]  /*3ca0*/  LOP3.LUT R5, R0, 0x840, RZ, 0xc0, !PT ;  /* 0x0000084000057812 */ /* 0x000fe200078ec0ff */
[----:B------:R-:W-:Y:S01]  /*3cb0*/  IMAD.MOV.U32 R128, RZ, RZ, R99 ;  /* 0x000000ffff807224 */ /* 0x000fe200078e0063 */
[----:B------:R-:W-:Y:S01]  /*3cc0*/  IADD3 R0, R9, R10, RZ ;  /* 0x0000000a09007210 */ /* 0x000fe20007ffe0ff */
[----:B------:R-:W-:Y:S01]  /*3cd0*/  IMAD R21, R30, 0x4, R20 ;  /* 0x000000041e157824 */ /* 0x000fe200078e0214 */
[----:B------:R-:W-:Y:S01]  /*3ce0*/  LOP3.LUT R15, R5, 0x40, R12, 0x78, !PT ;  /* 0x00000040050f7812 */ /* 0x000fe200078e780c */
[----:B------:R-:W-:Y:S01]  /*3cf0*/  IMAD.HI R9, R6, 0x2, RZ ;  /* 0x0000000206097827 */ /* 0x000fe200078e02ff */
[----:B------:R-:W-:Y:S01]  /*3d00*/  SHF.L.U32 R5, R4, 0x1, RZ ;  /* 0x0000000104057819 */ /* 0x000fe200000006ff */
[----:B------:R-:W-:Y:S01]  /*3d10*/  BAR.SYNC.DEFER_BLOCKING 0x0 ;  /* 0x0000000000007b1d */ /* 0x000fe20000010000 */
[----:B------:R-:W-:Y:S01]  /*3d20*/  LEA R22, R30, R21, 0x2 ;  /* 0x000000151e167211 */ /* 0x000fe200078e10ff */
[----:B------:R-:W-:Y:S01]  /*3d30*/  IMAD.HI R4, R4, 0x2, RZ ;  /* 0x0000000204047827 */ /* 0x000fe200078e02ff */
[----:B------:R-:W-:-:S02]  /*3d40*/  SHF.L.U32 R10, R6, 0x1, RZ ;  /* 0x00000001060a7819 */ /* 0x000fc400000006ff */
[----:B------:R-:W-:Y:S01]  /*3d50*/  LOP3.LUT R34, R14, 0x38, R11, 0xf8, !PT ;  /* 0x000000380e227812 */ /* 0x000fe200078ef80b */
[----:B------:R-:W-:Y:S01]  /*3d60*/  IMAD R23, R30, 0x4, R22 ;  /* 0x000000041e177824 */ /* 0x000fe200078e0216 */
[----:B------:R-:W-:Y:S02]  /*3d70*/  IADD3 R110, P1, P2, R10, c[0x0][0x178], R5 ;  /* 0x00005e000a6e7a10 */ /* 0x000fe40007a3e005 */
[----:B------:R-:W-:Y:S01]  /*3d80*/  LOP3.LUT R6, R27, R28, RZ, 0x3c, !PT ;  /* 0x0000001c1b067212 */ /* 0x000fe200078e3cff */
[C---:B------:R-:W-:Y:S01]  /*3d90*/  IMAD R24, R30.reuse, 0x4, R23 ;  /* 0x000000041e187824 */ /* 0x040fe200078e0217 */
[----:B------:R-:W-:Y:S02]  /*3da0*/  IADD3.X R112, R9, c[0x0][0x17c], R4, P1, P2 ;  /* 0x00005f0009707a10 */ /* 0x000fe40000fe4404 */
[-C--:B------:R-:W-:Y:S01]  /*3db0*/  LEA R14, P1, R13, R110.reuse, 0x1 ;  /* 0x0000006e0d0e7211 */ /* 0x080fe200078208ff */
[----:B------:R-:W-:Y:S01]  /*3dc0*/  IMAD R25, R30, 0x4, R24 ;  /* 0x000000041e197824 */ /* 0x000fe200078e0218 */
[----:B------:R-:W-:-:S02]  /*3dd0*/  LEA R12, P2, R16, R110, 0x1 ;  /* 0x0000006e100c7211 */ /* 0x000fc400078408ff */
[----:B------:R-:W-:Y:S01]  /*3de0*/  LOP3.LUT R34, R15, R34, RZ, 0xfc, !PT ;  /* 0x000000220f227212 */ /* 0x000fe200078efcff */
[----:B------:R-:W-:Y:S01]  /*3df0*/  IMAD R26, R30, 0x4, R25 ;  /* 0x000000041e1a7824 */ /* 0x000fe200078e0219 */
[-C--:B------:R-:W-:Y:S02]  /*3e00*/  LEA.HI.X.SX32 R15, R13, R112.reuse, 0x1, P1 ;  /* 0x000000700d0f7211 */ /* 0x080fe400008f0eff */
[----:B------:R-:W-:Y:S02]  /*3e10*/  LEA.HI.X.SX32 R13, R16, R112, 0x1, P2 ;  /* 0x00000070100d7211 */ /* 0x000fe400010f0eff */
[----:B------:R-:W-:Y:S02]  /*3e20*/  LEA R10, R30, R26, 0x2 ;  /* 0x0000001a1e0a7211 */ /* 0x000fe400078e10ff */
[CC--:B------:R-:W-:Y:S02]  /*3e30*/  LEA R4, P3, R17.reuse, R110.reuse, 0x1 ;  /* 0x0000006e11047211 */ /* 0x0c0fe400078608ff */
[----:B------:R-:W-:Y:S01]  /*3e40*/  LEA R108, P1, R18, R110, 0x1 ;  /* 0x0000006e126c7211 */ /* 0x000fe200078208ff */
[----:B------:R-:W-:Y:S01]  /*3e50*/  IMAD R9, R30, 0x4, R10 ;  /* 0x000000041e097824 */ /* 0x000fe200078e020a */
[----:B------:R-:W-:-:S02]  /*3e60*/  LEA.HI.X.SX32 R5, R17, R112, 0x1, P3 ;  /* 0x0000007011057211 */ /* 0x000fc400018f0eff */
[----:B------:R-:W-:Y:S02]  /*3e70*/  LEA.HI.X.SX32 R109, R18, R112, 0x1, P1 ;  /* 0x00000070126d7211 */ /* 0x000fe400008f0eff */
[----:B------:R-:W-:Y:S02]  /*3e80*/  LEA R27, R30, R9, 0x2 ;  /* 0x000000091e1b7211 */ /* 0x000fe400078e10ff */
[CC--:B------:R-:W-:Y:S02]  /*3e90*/  LEA R106, P1, R19.reuse, R110.reuse, 0x1 ;  /* 0x0000006e136a7211 */ /* 0x0c0fe400078208ff */
[----:B------:R-:W-:Y:S01]  /*3ea0*/  LEA R104, P2, R20, R110, 0x1 ;  /* 0x0000006e14687211 */ /* 0x000fe200078408ff */
[----:B------:R-:W-:Y:S01]  /*3eb0*/  IMAD R16, R30, 0x4, R27 ;  /* 0x000000041e107824 */ /* 0x000fe200078e021b */
[----:B------:R-:W-:Y:S02]  /*3ec0*/  LEA.HI.X.SX32 R107, R19, R112, 0x1, P1 ;  /* 0x00000070136b7211 */ /* 0x000fe400008f0eff */
[----:B------:R-:W-:-:S02]  /*3ed0*/  LEA R74, P3, R21, R110, 0x1 ;  /* 0x0000006e154a7211 */ /* 0x000fc400078608ff */
[----:B------:R-:W-:Y:S02]  /*3ee0*/  LEA R17, R30, R16, 0x2 ;  /* 0x000000101e117211 */ /* 0x000fe400078e10ff */
[-C--:B------:R-:W-:Y:S02]  /*3ef0*/  LEA.HI.X.SX32 R105, R20, R112.reuse, 0x1, P2 ;  /* 0x0000007014697211 */ /* 0x080fe400010f0eff */
[----:B------:R-:W-:Y:S01]  /*3f00*/  LEA.HI.X.SX32 R75, R21, R112, 0x1, P3 ;  /* 0x00000070154b7211 */ /* 0x000fe200018f0eff */
[----:B------:R-:W-:Y:S01]  /*3f10*/  IMAD R18, R30, 0x4, R17 ;  /* 0x000000041e127824 */ /* 0x000fe200078e0211 */
[-C--:B------:R-:W-:Y:S02]  /*3f20*/  LEA R68, P3, R24, R110.reuse, 0x1 ;  /* 0x0000006e18447211 */ /* 0x080fe400078608ff */
[----:B------:R-:W-:Y:S02]  /*3f30*/  LEA R72, P1, R22, R110, 0x1 ;  /* 0x0000006e16487211 */ /* 0x000fe400078208ff */
[----:B------:R-:W-:-:S02]  /*3f40*/  LEA R19, R30, R18, 0x2 ;  /* 0x000000121e137211 */ /* 0x000fc400078e10ff */
[----:B------:R-:W-:Y:S02]  /*3f50*/  LEA.HI.X.SX32 R69, R24, R112, 0x1, P3 ;  /* 0x0000007018457211 */ /* 0x000fe400018f0eff */
[----:B------:R-:W-:Y:S01]  /*3f60*/  LEA R62, P3, R10, R110, 0x1 ;  /* 0x0000006e0a3e7211 */ /* 0x000fe200078608ff */
[----:B------:R-:W-:Y:S01]  /*3f70*/  IMAD R20, R30, 0x4, R19 ;  /* 0x000000041e147824 */ /* 0x000fe200078e0213 */
[-C--:B------:R-:W-:Y:S02]  /*3f80*/  LEA.HI.X.SX32 R73, R22, R112.reuse, 0x1, P1 ;  /* 0x0000007016497211 */ /* 0x080fe400008f0eff */
[----:B------:R-:W-:Y:S02]  /*3f90*/  LEA.HI.X.SX32 R63, R10, R112, 0x1, P3 ;  /* 0x000000700a3f7211 */ /* 0x000fe400018f0eff */
[----:B------:R-:W-:Y:S02]  /*3fa0*/  LEA R21, R30, R20, 0x2 ;  /* 0x000000141e157211 */ /* 0x000fe400078e10ff */
[----:B------:R-:W-:-:S02]  /*3fb0*/  LEA R70, P2, R23, R110, 0x1 ;  /* 0x0000006e17467211 */ /* 0x000fc400078408ff */
[----:B------:R-:W-:Y:S01]  /*3fc0*/  LEA R66, P1, R25, R110, 0x1 ;  /* 0x0000006e19427211 */ /* 0x000fe200078208ff */
[C---:B------:R-:W-:Y:S01]  /*3fd0*/  IMAD R10, R30.reuse, 0x4, R21 ;  /* 0x000000041e0a7824 */ /* 0x040fe200078e0215 */
[-C--:B------:R-:W-:Y:S02]  /*3fe0*/  LEA.HI.X.SX32 R71, R23, R112.reuse, 0x1, P2 ;  /* 0x0000007017477211 */ /* 0x080fe400010f0eff */
[----:B------:R-:W-:Y:S02]  /*3ff0*/  LEA.HI.X.SX32 R67, R25, R112, 0x1, P1 ;  /* 0x0000007019437211 */ /* 0x000fe400008f0eff */
[C---:B------:R-:W-:Y:S02]  /*4000*/  LEA R56, P1, R9.reuse, R110, 0x1 ;  /* 0x0000006e09387211 */ /* 0x040fe400078208ff */
[----:B------:R-:W-:Y:S02]  /*4010*/  LEA R23, R30, R10, 0x2 ;  /* 0x0000000a1e177211 */ /* 0x000fe400078e10ff */
[----:B------:R-:W-:-:S02]  /*4020*/  LEA.HI.X.SX32 R57, R9, R112, 0x1, P1 ;  /* 0x0000007009397211 */ /* 0x000fc400008f0eff */
[-C--:B------:R-:W-:Y:S01]  /*4030*/  LEA R58, P3, R16, R110.reuse, 0x1 ;  /* 0x0000006e103a7211 */ /* 0x080fe200078608ff */
[----:B------:R-:W-:Y:S01]  /*4040*/  IMAD R9, R30, 0x4, R23 ;  /* 0x000000041e097824 */ /* 0x000fe200078e0217 */
[----:B------:R-:W-:Y:S02]  /*4050*/  LEA R64, P2, R26, R110, 0x1 ;  /* 0x0000006e1a407211 */ /* 0x000fe400078408ff */
[----:B------:R-:W-:Y:S02]  /*4060*/  LEA.HI.X.SX32 R59, R16, R112, 0x1, P3 ;  /* 0x00000070103b7211 */ /* 0x000fe400018f0eff */
[----:B------:R-:W-:Y:S02]  /*4070*/  LEA R48, P1, R17, R110, 0x1 ;  /* 0x0000006e11307211 */ /* 0x000fe400078208ff */
[----:B------:R-:W-:Y:S02]  /*4080*/  LEA R16, R30, R9, 0x2 ;  /* 0x000000091e107211 */ /* 0x000fe400078e10ff */
[----:B------:R-:W-:-:S02]  /*4090*/  LEA.HI.X.SX32 R65, R26, R112, 0x1, P2 ;  /* 0x000000701a417211 */ /* 0x000fc400010f0eff */
[----:B------:R-:W-:Y:S01]  /*40a0*/  LEA.HI.X.SX32 R49, R17, R112, 0x1, P1 ;  /* 0x0000007011317211 */ /* 0x000fe200008f0eff */
[----:B------:R-:W-:Y:S01]  /*40b0*/  IMAD R17, R30, 0x4, R16 ;  /* 0x000000041e117824 */ /* 0x000fe200078e0210 */
[-C--:B------:R-:W-:Y:S02]  /*40c0*/  LEA R60, P2, R27, R110.reuse, 0x1 ;  /* 0x0000006e1b3c7211 */ /* 0x080fe400078408ff */
[----:B------:R-:W-:Y:S02]  /*40d0*/  LEA R40, P3, R19, R110, 0x1 ;  /* 0x0000006e13287211 */ /* 0x000fe400078608ff */
[-C--:B------:R-:W-:Y:S02]  /*40e0*/  LEA.HI.X.SX32 R61, R27, R112.reuse, 0x1, P2 ;  /* 0x000000701b3d7211 */ /* 0x080fe400010f0eff */
[----:B------:R-:W-:Y:S02]  /*40f0*/  LEA.HI.X.SX32 R41, R19, R112, 0x1, P3 ;  /* 0x0000007013297211 */ /* 0x000fe400018f0eff */
[----:B------:R-:W-:-:S02]  /*4100*/  LEA R44, P2, R18, R110, 0x1 ;  /* 0x0000006e122c7211 */ /* 0x000fc400078408ff */
[----:B------:R-:W-:Y:S02]  /*4110*/  LEA R26, P3, R10, R110, 0x1 ;  /* 0x0000006e0a1a7211 */ /* 0x000fe400078608ff */
[----:B------:R-:W-:Y:S02]  /*4120*/  LEA R24, R30, R17, 0x2 ;  /* 0x000000111e187211 */ /* 0x000fe400078e10ff */
[-C--:B------:R-:W-:Y:S02]  /*4130*/  LEA.HI.X.SX32 R45, R18, R112.reuse, 0x1, P2 ;  /* 0x00000070122d7211 */ /* 0x080fe400010f0eff */
[----:B------:R-:W-:Y:S01]  /*4140*/  LEA.HI.X.SX32 R27, R10, R112, 0x1, P3 ;  /* 0x000000700a1b7211 */ /* 0x000fe200018f0eff */
[----:B------:R-:W-:Y:S01]  /*4150*/  IMAD R10, R30, 0x4, R24 ;  /* 0x000000041e0a7824 */ /* 0x000fe200078e0218 */
[-C--:B------:R-:W-:Y:S02]  /*4160*/  LEA R28, P2, R21, R110.reuse, 0x1 ;  /* 0x0000006e151c7211 */ /* 0x080fe400078408ff */
[----:B------:R-:W-:-:S02]  /*4170*/  LEA R32, P1, R20, R110, 0x1 ;  /* 0x0000006e14207211 */ /* 0x000fc400078208ff */
[----:B------:R-:W-:Y:S02]  /*4180*/  LEA.HI.X.SX32 R29, R21, R112, 0x1, P2 ;  /* 0x00000070151d7211 */ /* 0x000fe400010f0eff */
[C---:B------:R-:W-:Y:S02]  /*4190*/  LEA R18, P2, R9.reuse, R110, 0x1 ;  /* 0x0000006e09127211 */ /* 0x040fe400078408ff */
[----:B------:R-:W-:Y:S02]  /*41a0*/  LEA R21, R30, R10, 0x2 ;  /* 0x0000000a1e157211 */ /* 0x000fe400078e10ff */
[----:B------:R-:W-:Y:S02]  /*41b0*/  LEA.HI.X.SX32 R19, R9, R112, 0x1, P2 ;  /* 0x0000007009137211 */ /* 0x000fe400010f0eff */
[-C--:B------:R-:W-:Y:S01]  /*41c0*/  LEA R50, P3, R16, R110.reuse, 0x1 ;  /* 0x0000006e10327211 */ /* 0x080fe200078608ff */
[----:B------:R-:W-:Y:S01]  /*41d0*/  IMAD R9, R30, 0x4, R21 ;  /* 0x000000041e097824 */ /* 0x000fe200078e0215 */
[----:B------:R-:W-:-:S02]  /*41e0*/  LEA R42, P2, R24, R110, 0x1 ;  /* 0x0000006e182a7211 */ /* 0x000fc400078408ff */
[----:B------:R-:W-:Y:S02]  /*41f0*/  LEA.HI.X.SX32 R33, R20, R112, 0x1, P1 ;  /* 0x0000007014217211 */ /* 0x000fe400008f0eff */
[----:B------:R-:W-:Y:S02]  /*4200*/  LEA R22, P1, R23, R110, 0x1 ;  /* 0x0000006e17167211 */ /* 0x000fe400078208ff */
[-C--:B------:R-:W-:Y:S02]  /*4210*/  LEA.HI.X.SX32 R51, R16, R112.reuse, 0x1, P3 ;  /* 0x0000007010337211 */ /* 0x080fe400018f0eff */
[----:B------:R-:W-:Y:S02]  /*4220*/  LEA.HI.X.SX32 R43, R24, R112, 0x1, P2 ;  /* 0x00000070182b7211 */ /* 0x000fe400010f0eff */
[----:B------:R-:W-:Y:S02]  /*4230*/  MOV R136, R7 ;  /* 0x0000000700887202 */ /* 0x000fe40000000f00 */
[----:B------:R-:W-:-:S02]  /*4240*/  LEA R38, P3, R10, R110, 0x1 ;  /* 0x0000006e0a267211 */ /* 0x000fc400078608ff */
[----:B------:R-:W-:Y:S01]  /*4250*/  LEA R24, P2, R9, R110, 0x1 ;  /* 0x0000006e09187211 */ /* 0x000fe200078408ff */
[----:B------:R-:W-:Y:S01]  /*4260*/  FMUL R7, R136, 8388608 ;  /* 0x4b00000088077820 */ /* 0x000fe20000400000 */
[----:B------:R-:W-:Y:S02]  /*4270*/  LEA R37, R30, R9, 0x2 ;  /* 0x000000091e257211 */ /* 0x000fe400078e10ff */
[----:B------:R-:W-:Y:S02]  /*4280*/  LEA.HI.X.SX32 R23, R23, R112, 0x1, P1 ;  /* 0x0000007017177211 */ /* 0x000fe400008f0eff */
[----:B------:R-:W-:Y:S02]  /*4290*/  LEA R46, P1, R17, R110, 0x1 ;  /* 0x0000006e112e7211 */ /* 0x000fe400078208ff */
[-C--:B------:R-:W-:Y:S01]  /*42a0*/  LEA.HI.X.SX32 R39, R10, R112.reuse, 0x1, P3 ;  /* 0x000000700a277211 */ /* 0x080fe200018f0eff */
[----:B------:R-:W-:Y:S01]  /*42b0*/  IMAD R10, R30, 0x4, R37 ;  /* 0x000000041e0a7824 */ /* 0x000fe200078e0225 */
[----:B------:R-:W-:-:S02]  /*42c0*/  LEA.HI.X.SX32 R25, R9, R112, 0x1, P2 ;  /* 0x0000007009197211 */ /* 0x000fc400010f0eff */
[----:B------:R-:W-:Y:S01]  /*42d0*/  MOV R124, R95 ;  /* 0x0000005f007c7202 */ /* 0x000fe20000000f00 */
[----:B------:R-:W-:Y:S01]  /*42e0*/  IMAD.MOV.U32 R95, RZ, RZ, R8 ;  /* 0x000000ffff5f7224 */ /* 0x000fe200078e0008 */
[----:B------:R-:W-:Y:S02]  /*42f0*/  LEA R16, P3, R37, R110, 0x1 ;  /* 0x0000006e25107211 */ /* 0x000fe400078608ff */
[----:B------:R-:W-:Y:S01]  /*4300*/  FSETP.GEU.AND P2, PT, R136, 1.175494350822287508e-38, PT ;  /* 0x008000008800780b */ /* 0x000fe20003f4e000 */
[----:B------:R-:W-:Y:S01]  /*4310*/  FMUL R8, R95, 8388608 ;  /* 0x4b0000005f087820 */ /* 0x000fe20000400000 */
[-C--:B------:R-:W-:Y:S02]  /*4320*/  LEA.HI.X.SX32 R47, R17, R112.reuse, 0x1, P1 ;  /* 0x00000070112f7211 */ /* 0x080fe400008f0eff */
[----:B------:R-:W-:Y:S02]  /*4330*/  LEA.HI.X.SX32 R17, R37, R112, 0x1, P3 ;  /* 0x0000007025117211 */ /* 0x000fe400018f0eff */
[----:B------:R-:W-:-:S02]  /*4340*/  FSEL R7, R7, R136, !P2 ;  /* 0x0000008807077208 */ /* 0x000fc40005000000 */
[----:B------:R-:W-:Y:S02]  /*4350*/  FSETP.GEU.AND P3, PT, R95, 1.175494350822287508e-38, PT ;  /* 0x008000005f00780b */ /* 0x000fe40003f6e000 */
[-C--:B------:R-:W-:Y:S02]  /*4360*/  LEA R30, P1, R21, R110.reuse, 0x1 ;  /* 0x0000006e151e7211 */ /* 0x080fe400078208ff */
[----:B------:R-:W-:Y:S02]  /*4370*/  LEA R20, P4, R10, R110, 0x1 ;  /* 0x0000006e0a147211 */ /* 0x000fe400078808ff */
[----:B------:R-:W-:Y:S01]  /*4380*/  MOV R118, R90 ;  /* 0x0000005a00767202 */ /* 0x000fe20000000f00 */
[----:B------:R-:W-:Y:S01]  /*4390*/  IMAD.MOV.U32 R90, RZ, RZ, R36 ;  /* 0x000000ffff5a7224 */ /* 0x000fe200078e0024 */
[----:B------:R-:W-:Y:S02]  /*43a0*/  IADD3 R9, R7, -0x3f3504f3, RZ ;  /* 0xc0cafb0d07097810 */ /* 0x000fe40007ffe0ff */
[----:B------:R-:W-:-:S02]  /*43b0*/  FSEL R8, R8, R95, !P3 ;  /* 0x0000005f08087208 */ /* 0x000fc40005800000 */
[----:B------:R-:W-:Y:S02]  /*43c0*/  LEA.HI.X.SX32 R31, R21, R112, 0x1, P1 ;  /* 0x00000070151f7211 */ /* 0x000fe400008f0eff */
[----:B------:R-:W-:Y:S02]  /*43d0*/  MOV R101, R88 ;  /* 0x0000005800657202 */ /* 0x000fe40000000f00 */
[----:B------:R-:W-:Y:S01]  /*43e0*/  LEA.HI.X.SX32 R21, R10, R112, 0x1, P4 ;  /* 0x000000700a157211 */ /* 0x000fe200020f0eff */
[----:B------:R-:W-:Y:S01]  /*43f0*/  IMAD.MOV.U32 R112, RZ, RZ, R85 ;  /* 0x000000ffff707224 */ /* 0x000fe200078e0055 */
[----:B------:R-:W-:Y:S01]  /*4400*/  LOP3.LUT R88, R9, 0xff800000, RZ, 0xc0, !PT ;  /* 0xff80000009587812 */ /* 0x000fe200078ec0ff */
[----:B------:R-:W-:Y:S01]  /*4410*/  FMUL R9, R90, 8388608 ;  /* 0x4b0000005a097820 */ /* 0x000fe20000400000 */
[----:B------:R-:W-:Y:S01]  /*4420*/  MOV R116, R91 ;  /* 0x0000005b00747202 */ /* 0x000fe20000000f00 */
[----:B------:R-:W-:Y:S01]  /*4430*/  IMAD.MOV.U32 R91, RZ, RZ, R35 ;  /* 0x000000ffff5b7224 */ /* 0x000fe200078e0023 */
[----:B------:R-:W-:Y:S01]  /*4440*/  IADD3 R10, R8, -0x3f3504f3, RZ ;  /* 0xc0cafb0d080a7810 */ /* 0x000fe20007ffe0ff */
[----:B------:R0:W1:Y:S01]  /*4450*/  I2F R36, R88 ;  /* 0x0000005800247306 */ /* 0x0000620000201400 */
[----:B------:R-:W-:-:S02]  /*4460*/  FSETP.GEU.AND P4, PT, R90, 1.175494350822287508e-38, PT ;  /* 0x008000005a00780b */ /* 0x000fc40003f8e000 */
[----:B------:R-:W-:Y:S01]  /*4470*/  LOP3.LUT R89, R10, 0xff800000, RZ, 0xc0, !PT ;  /* 0xff8000000a597812 */ /* 0x000fe200078ec0ff */
[----:B------:R-:W-:Y:S01]  /*4480*/  FMUL R10, R91, 8388608 ;  /* 0x4b0000005b0a7820 */ /* 0x000fe20000400000 */
[----:B------:R-:W-:Y:S02]  /*4490*/  FSEL R9, R9, R90, !P4 ;  /* 0x0000005a09097208 */ /* 0x000fe40006000000 */
[----:B------:R-:W-:Y:S02]  /*44a0*/  FSETP.GEU.AND P5, PT, R91, 1.175494350822287508e-38, PT ;  /* 0x008000005b00780b */ /* 0x000fe40003fae000 */
[----:B------:R-:W-:Y:S01]  /*44b0*/  IADD3 R35, R9, -0x3f3504f3, RZ ;  /* 0xc0cafb0d09237810 */ /* 0x000fe20007ffe0ff */
[----:B0-----:R-:W-:Y:S01]  /*44c0*/  IMAD.IADD R88, R7, 0x1, -R88 ;  /* 0x0000000107587824 */ /* 0x001fe200078e0a58 */
[----:B------:R-:W-:Y:S02]  /*44d0*/  FSEL R10, R10, R91, !P5 ;  /* 0x0000005b0a0a7208 */ /* 0x000fe40006800000 */
[----:B------:R-:W-:Y:S01]  /*44e0*/  MOV R110, R86 ;  /* 0x00000056006e7202 */ /* 0x000fe20000000f00 */
[----:B------:R-:W-:Y:S01]  /*44f0*/  FADD R88, R88, -1 ;  /* 0xbf80000058587421 */ /* 0x000fe20000000000 */
[----:B------:R-:W-:-:S02]  /*4500*/  LOP3.LUT R86, R35, 0xff800000, RZ, 0xc0, !PT ;  /* 0xff80000023567812 */ /* 0x000fc400078ec0ff */
[----:B------:R-:W-:Y:S02]  /*4510*/  IADD3 R35, R10, -0x3f3504f3, RZ ;  /* 0xc0cafb0d0a237810 */ /* 0x000fe40007ffe0ff */
[----:B------:R-:W-:Y:S01]  /*4520*/  MOV R127, R100 ;  /* 0x00000064007f7202 */ /* 0x000fe20000000f00 */
[----:B------:R0:W-:Y:S01]  /*4530*/  I2F R85, R86 ;  /* 0x0000005600557306 */ /* 0x0001e20000201400 */
[----:B------:R-:W-:Y:S02]  /*4540*/  MOV R100, R81 ;  /* 0x0000005100647202 */ /* 0x000fe40000000f00 */
[----:B------:R-:W-:Y:S02]  /*4550*/  LOP3.LUT R81, R35, 0xff800000, RZ, 0xc0, !PT ;  /* 0xff80000023517812 */ /* 0x000fe400078ec0ff */
[----:B------:R-:W-:Y:S02]  /*4560*/  FSETP.GT.AND P1, PT, |R91|, 8.50705917302346158658e+37, PT ;  /* 0x7e8000005b00780b */ /* 0x000fe40003f24200 */
[----:B------:R-:W-:-:S02]  /*4570*/  MOV R114, R84 ;  /* 0x0000005400727202 */ /* 0x000fc40000000f00 */
[----:B------:R-:W-:Y:S01]  /*4580*/  MOV R119, R96 ;  /* 0x0000006000777202 */ /* 0x000fe20000000f00 */
[----:B------:R-:W2:Y:S01]  /*4590*/  I2F R84, R89 ;  /* 0x0000005900547306 */ /* 0x000ea20000201400 */
[----:B------:R-:W-:Y:S01]  /*45a0*/  MOV R96, R76 ;  /* 0x0000004c00607202 */ /* 0x000fe20000000f00 */
[----:B0-----:R-:W-:Y:S01]  /*45b0*/  IMAD.IADD R86, R9, 0x1, -R86 ;  /* 0x0000000109567824 */ /* 0x001fe200078e0a56 */
[----:B------:R-:W-:Y:S02]  /*45c0*/  FSEL R35, RZ, -23, P2 ;  /* 0xc1b80000ff237808 */ /* 0x000fe40001000000 */
[C---:B------:R-:W-:Y:S01]  /*45d0*/  FSETP.GEU.AND P2, PT, |R91|.reuse, 1.175494350822287508e-38, PT ;  /* 0x008000005b00780b */ /* 0x040fe20003f4e200 */
[----:B------:R-:W-:Y:S01]  /*45e0*/  FADD R86, R86, -1 ;  /* 0xbf80000056567421 */ /* 0x000fe20000000000 */
[----:B------:R-:W-:Y:S01]  /*45f0*/  MOV R134, R102 ;  /* 0x0000006600867202 */ /* 0x000fe20000000f00 */
[----:B------:R-:W0:Y:S01]  /*4600*/  I2F R76, R81 ;  /* 0x00000051004c7306 */ /* 0x000e220000201400 */
[----:B------:R-:W-:Y:S01]  /*4610*/  IMAD.MOV.U32 R102, RZ, RZ, R80 ;  /* 0x000000ffff667224 */ /* 0x000fe200078e0050 */
[----:B------:R-:W-:Y:S01]  /*4620*/  FSEL R37, RZ, -23, P3 ;  /* 0xc1b80000ff257808 */ /* 0x000fe20001800000 */
[----:B------:R-:W-:Y:S01]  /*4630*/  @P1 FMUL R91, R91, 0.25 ;  /* 0x3e8000005b5b1820 */ /* 0x000fe20000400000 */
[----:B------:R-:W-:Y:S01]  /*4640*/  MOV R80, R53 ;  /* 0x0000003500507202 */ /* 0x000fe20000000f00 */
[----:B-1----:R-:W-:Y:S01]  /*4650*/  FFMA.FTZ R35, R36, 1.1920928955078125e-07, R35 ;  /* 0x3400000024237823 */ /* 0x002fe20000010023 */
[----:B------:R-:W-:Y:S01]  /*4660*/  FSEL R52, RZ, -23, P4 ;  /* 0xc1b80000ff347808 */ /* 0x000fe20002000000 */
[----:B------:R-:W-:Y:S01]  /*4670*/  @P1 FMUL R55, R55, 0.25 ;  /* 0x3e80000037371820 */ /* 0x000fe20000400000 */
[----:B------:R-:W-:Y:S01]  /*4680*/  FSEL R53, RZ, -23, P5 ;  /* 0xc1b80000ff357808 */ /* 0x000fe20002800000 */
[----:B--2---:R-:W-:Y:S01]  /*4690*/  FFMA.FTZ R36, R84, 1.1920928955078125e-07, R37 ;  /* 0x3400000054247823 */ /* 0x004fe20000010025 */
[C---:B------:R-:W-:Y:S01]  /*46a0*/  FSETP.GT.AND P3, PT, |R90|.reuse, 8.50705917302346158658e+37, PT ;  /* 0x7e8000005a00780b */ /* 0x040fe20003f64200 */
[----:B------:R-:W-:Y:S01]  /*46b0*/  @!P2 FMUL R91, R91, 16777216 ;  /* 0x4b8000005b5ba820 */ /* 0x000fe20000400000 */
[----:B------:R-:W-:Y:S01]  /*46c0*/  MOV R130, R98 ;  /* 0x0000006200827202 */ /* 0x000fe20000000f00 */
[----:B------:R-:W-:Y:S01]  /*46d0*/  FFMA.FTZ R37, R85, 1.1920928955078125e-07, R52 ;  /* 0x3400000055257823 */ /* 0x000fe20000010034 */
[----:B------:R-:W-:Y:S01]  /*46e0*/  FSETP.GEU.AND P4, PT, |R90|, 1.175494350822287508e-38, PT ;  /* 0x008000005a00780b */ /* 0x000fe20003f8e200 */
[----:B------:R-:W-:Y:S01]  /*46f0*/  IMAD.MOV.U32 R98, RZ, RZ, R82 ;  /* 0x000000ffff627224 */ /* 0x000fe200078e0052 */
[----:B------:R-:W-:Y:S01]  /*4700*/  MOV R82, R78 ;  /* 0x0000004e00527202 */ /* 0x000fe20000000f00 */
[----:B0-----:R-:W-:Y:S01]  /*4710*/  FFMA.FTZ R52, R76, 1.1920928955078125e-07, R53 ;  /* 0x340000004c347823 */ /* 0x001fe20000010035 */
[----:B------:R-:W-:Y:S01]  /*4720*/  MOV R111, R93 ;  /* 0x0000005d006f7202 */ /* 0x000fe20000000f00 */
[----:B------:R-:W0:Y:S01]  /*4730*/  MUFU.RCP R53, R91 ;  /* 0x0000005b00357308 */ /* 0x000e220000001000 */
[----:B------:R-:W-:Y:S01]  /*4740*/  IMAD.MOV.U32 R78, RZ, RZ, R54 ;  /* 0x000000ffff4e7224 */ /* 0x000fe200078e0036 */
[----:B------:R-:W-:Y:S01]  /*4750*/  FSETP.GEU.AND P5, PT, |R95|, 1.175494350822287508e-38, PT ;  /* 0x008000005f00780b */ /* 0x000fe20003fae200 */
[----:B------:R-:W-:Y:S01]  /*4760*/  @P1 FMUL R82, R82, 0.25 ;  /* 0x3e80000052521820 */ /* 0x000fe20000400000 */
[----:B------:R-:W-:Y:S01]  /*4770*/  IADD3 R89, R8, -R89, RZ ;  /* 0x8000005908597210 */ /* 0x000fe20007ffe0ff */
[----:B------:R-:W-:Y:S01]  /*4780*/  @P1 FMUL R78, R78, 0.25 ;  /* 0x3e8000004e4e1820 */ /* 0x000fe20000400000 */
[----:B------:R-:W-:Y:S01]  /*4790*/  IADD3 R81, R10, -R81, RZ ;  /* 0x800000510a517210 */ /* 0x000fe20007ffe0ff */
[----:B------:R-:W-:Y:S01]  /*47a0*/  @P1 FMUL R79, R79, 0.25 ;  /* 0x3e8000004f4f1820 */ /* 0x000fe20000400000 */
[----:B------:R-:W-:Y:S01]  /*47b0*/  LOP3.LUT R11, R11, 0x70, RZ, 0xc0, !PT ;  /* 0x000000700b0b7812 */ /* 0x000fe200078ec0ff */
[----:B------:R-:W-:-:S02]  /*47c0*/  @P1 FMUL R83, R83, 0.25 ;  /* 0x3e80000053531820 */ /* 0x000fc40000400000 */
[----:B------:R-:W-:Y:S02]  /*47d0*/  @P1 FMUL R98, R98, 0.25 ;  /* 0x3e80000062621820 */ /* 0x000fe40000400000 */
[----:B------:R-:W-:Y:S02]  /*47e0*/  @P1 FMUL R87, R87, 0.25 ;  /* 0x3e80000057571820 */ /* 0x000fe40000400000 */
[----:B------:R-:W-:Y:S01]  /*47f0*/  @P1 FMUL R110, R110, 0.25 ;  /* 0x3e8000006e6e1820 */ /* 0x000fe20000400000 */
[----:B------:R-:W-:Y:S01]  /*4800*/  FSETP.GT.AND P1, PT, |R95|, 8.50705917302346158658e+37, PT ;  /* 0x7e8000005f00780b */ /* 0x000fe20003f24200 */
[----:B------:R-:W-:Y:S02]  /*4810*/  @!P2 FMUL R55, R55, 16777216 ;  /* 0x4b8000003737a820 */ /* 0x000fe40000400000 */
[----:B------:R-:W-:Y:S02]  /*4820*/  @P3 FMUL R90, R90, 0.25 ;  /* 0x3e8000005a5a3820 */ /* 0x000fe40000400000 */
[----:B------:R-:W-:-:S02]  /*4830*/  @!P2 FMUL R78, R78, 16777216 ;  /* 0x4b8000004e4ea820 */ /* 0x000fc40000400000 */
[----:B------:R-:W-:Y:S02]  /*4840*/  @!P2 FMUL R82, R82, 16777216 ;  /* 0x4b8000005252a820 */ /* 0x000fe40000400000 */
[----:B------:R-:W-:Y:S02]  /*4850*/  @!P2 FMUL R79, R79, 16777216 ;  /* 0x4b8000004f4fa820 */ /* 0x000fe40000400000 */
[----:B------:R-:W-:Y:S02]  /*4860*/  @!P2 FMUL R83, R83, 16777216 ;  /* 0x4b8000005353a820 */ /* 0x000fe40000400000 */
[----:B------:R-:W-:Y:S02]  /*4870*/  @!P2 FMUL R98, R98, 16777216 ;  /* 0x4b8000006262a820 */ /* 0x000fe40000400000 */
[----:B------:R-:W-:Y:S02]  /*4880*/  @!P2 FMUL R87, R87, 16777216 ;  /* 0x4b8000005757a820 */ /* 0x000fe40000400000 */
[----:B------:R-:W-:Y:S01]  /*4890*/  @!P2 FMUL R110, R110, 16777216 ;  /* 0x4b8000006e6ea820 */ /* 0x000fe20000400000 */
[----:B------:R-:W-:Y:S01]  /*48a0*/  FSETP.GT.AND P2, PT, |R136|, 8.50705917302346158658e+37, PT ;  /* 0x7e8000008800780b */ /* 0x000fe20003f44200 */
[----:B0-----:R-:W-:-:S02]  /*48b0*/  FMUL R54, R53, R55 ;  /* 0x0000003735367220 */ /* 0x001fc40000400000 */
[----:B------:R-:W-:Y:S02]  /*48c0*/  @!P4 FMUL R90, R90, 16777216 ;  /* 0x4b8000005a5ac820 */ /* 0x000fe40000400000 */
[C---:B------:R-:W-:Y:S02]  /*48d0*/  FMUL R55, R53.reuse, R78 ;  /* 0x0000004e35377220 */ /* 0x040fe40000400000 */
[C---:B------:R-:W-:Y:S02]  /*48e0*/  FMUL R78, R53.reuse, R82 ;  /* 0x00000052354e7220 */ /* 0x040fe40000400000 */
[C---:B------:R-:W-:Y:S02]  /*48f0*/  FMUL R79, R53.reuse, R79 ;  /* 0x0000004f354f7220 */ /* 0x040fe40000400000 */
[C---:B------:R-:W-:Y:S02]  /*4900*/  FMUL R82, R53.reuse, R83 ;  /* 0x0000005335527220 */ /* 0x040fe40000400000 */
[C---:B------:R-:W-:Y:S01]  /*4910*/  FMUL R84, R53.reuse, R98 ;  /* 0x0000006235547220 */ /* 0x040fe20000400000 */
[----:B------:R-:W-:Y:S01]  /*4920*/  F2FP.BF16.PACK_AB R79, R54, R79 ;  /* 0x0000004f364f723e */ /* 0x000fe200000010ff */
[----:B------:R-:W-:-:S02]  /*4930*/  FMUL R91, R53, R87 ;  /* 0x00000057355b7220 */ /* 0x000fc40000400000 */
[----:B------:R-:W-:Y:S02]  /*4940*/  FMUL R93, R53, R110 ;  /* 0x0000006e355d7220 */ /* 0x000fe40000400000 */
[----:B------:R-:W0:Y:S01]  /*4950*/  MUFU.RCP R53, R90 ;  /* 0x0000005a00357308 */ /* 0x000e220000001000 */
[----:B------:R-:W-:Y:S02]  /*4960*/  @P3 FMUL R80, R80, 0.25 ;  /* 0x3e80000050503820 */ /* 0x000fe40000400000 */
[----:B------:R-:W-:Y:S01]  /*4970*/  @P3 FMUL R92, R92, 0.25 ;  /* 0x3e8000005c5c3820 */ /* 0x000fe20000400000 */
[----:B------:R-:W-:Y:S01]  /*4980*/  F2FP.BF16.PACK_AB R84, R84, R93 ;  /* 0x0000005d5454723e */ /* 0x000fe200000010ff */
[----:B------:R-:W-:Y:S02]  /*4990*/  @P3 FMUL R94, R94, 0.25 ;  /* 0x3e8000005e5e3820 */ /* 0x000fe40000400000 */
[----:B------:R-:W-:Y:S02]  /*49a0*/  @P3 FMUL R96, R96, 0.25 ;  /* 0x3e80000060603820 */ /* 0x000fe40000400000 */
[----:B------:R-:W-:-:S02]  /*49b0*/  @P3 FMUL R100, R100, 0.25 ;  /* 0x3e80000064643820 */ /* 0x000fc40000400000 */
[----:B------:R-:W-:Y:S02]  /*49c0*/  @P3 FMUL R102, R102, 0.25 ;  /* 0x3e80000066663820 */ /* 0x000fe40000400000 */
[----:B------:R-:W-:Y:S02]  /*49d0*/  @P3 FMUL R112, R112, 0.25 ;  /* 0x3e80000070703820 */ /* 0x000fe40000400000 */
[----:B------:R-:W-:Y:S01]  /*49e0*/  @P3 FMUL R114, R114, 0.25 ;  /* 0x3e80000072723820 */ /* 0x000fe20000400000 */
[----:B------:R-:W-:Y:S01]  /*49f0*/  FSETP.GEU.AND P3, PT, |R136|, 1.175494350822287508e-38, PT ;  /* 0x008000008800780b */ /* 0x000fe20003f6e200 */
[----:B------:R-:W-:Y:S02]  /*4a00*/  @P1 FMUL R95, R95, 0.25 ;  /* 0x3e8000005f5f1820 */ /* 0x000fe40000400000 */
[----:B------:R-:W-:Y:S02]  /*4a10*/  @!P4 FMUL R80, R80, 16777216 ;  /* 0x4b8000005050c820 */ /* 0x000fe40000400000 */
[----:B------:R-:W-:-:S02]  /*4a20*/  @!P4 FMUL R92, R92, 16777216 ;  /* 0x4b8000005c5cc820 */ /* 0x000fc40000400000 */
[----:B------:R-:W-:Y:S02]  /*4a30*/  @!P4 FMUL R94, R94, 16777216 ;  /* 0x4b8000005e5ec820 */ /* 0x000fe40000400000 */
[----:B------:R-:W-:Y:S02]  /*4a40*/  @!P4 FMUL R96, R96, 16777216 ;  /* 0x4b8000006060c820 */ /* 0x000fe40000400000 */
[----:B------:R-:W-:Y:S02]  /*4a50*/  @!P4 FMUL R100, R100, 16777216 ;  /* 0x4b8000006464c820 */ /* 0x000fe40000400000 */
[----:B------:R-:W-:Y:S02]  /*4a60*/  @!P4 FMUL R102, R102, 16777216 ;  /* 0x4b8000006666c820 */ /* 0x000fe40000400000 */
[----:B------:R-:W-:Y:S02]  /*4a70*/  @!P4 FMUL R112, R112, 16777216 ;  /* 0x4b8000007070c820 */ /* 0x000fe40000400000 */
[----:B------:R-:W-:Y:S01]  /*4a80*/  @!P4 FMUL R114, R114, 16777216 ;  /* 0x4b8000007272c820 */ /* 0x000fe20000400000 */
[----:B------:R-:W-:Y:S01]  /*4a90*/  ISETP.GE.U32.AND P4, PT, R7, 0x7f800000, PT ;  /* 0x7f8000000700780c */ /* 0x000fe20003f86070 */
[----:B------:R-:W-:-:S02]  /*4aa0*/  @!P5 FMUL R95, R95, 16777216 ;  /* 0x4b8000005f5fd820 */ /* 0x000fc40000400000 */
[C---:B0-----:R-:W-:Y:S02]  /*4ab0*/  FMUL R76, R53.reuse, R80 ;  /* 0x00000050354c7220 */ /* 0x041fe40000400000 */
[C---:B------:R-:W-:Y:S02]  /*4ac0*/  FMUL R77, R53.reuse, R92 ;  /* 0x0000005c354d7220 */ /* 0x040fe40000400000 */
[C---:B------:R-:W-:Y:S02]  /*4ad0*/  FMUL R83, R53.reuse, R94 ;  /* 0x0000005e35537220 */ /* 0x040fe40000400000 */
[C---:B------:R-:W-:Y:S02]  /*4ae0*/  FMUL R80, R53.reuse, R96 ;  /* 0x0000006035507220 */ /* 0x040fe40000400000 */
[C---:B------:R-:W-:Y:S02]  /*4af0*/  FMUL R85, R53.reuse, R100 ;  /* 0x0000006435557220 */ /* 0x040fe40000400000 */
[----:B------:R-:W-:-:S02]  /*4b00*/  FMUL R87, R53, R102 ;  /* 0x0000006635577220 */ /* 0x000fc40000400000 */
[C---:B------:R-:W-:Y:S02]  /*4b10*/  FMUL R90, R53.reuse, R112 ;  /* 0x00000070355a7220 */ /* 0x040fe40000400000 */
[----:B------:R-:W-:Y:S02]  /*4b20*/  FMUL R92, R53, R114 ;  /* 0x00000072355c7220 */ /* 0x000fe40000400000 */
[----:B------:R-:W0:Y:S01]  /*4b30*/  MUFU.RCP R53, R95 ;  /* 0x0000005f00357308 */ /* 0x000e220000001000 */
[----:B------:R-:W-:Y:S02]  /*4b40*/  @P1 FMUL R124, R124, 0.25 ;  /* 0x3e8000007c7c1820 */ /* 0x000fe40000400000 */
[----:B------:R-:W-:Y:S02]  /*4b50*/  @P2 FMUL R136, R136, 0.25 ;  /* 0x3e80000088882820 */ /* 0x000fe40000400000 */
[----:B------:R-:W-:Y:S02]  /*4b60*/  @!P5 FMUL R124, R124, 16777216 ;  /* 0x4b8000007c7cd820 */ /* 0x000fe40000400000 */
[----:B------:R-:W-:-:S02]  /*4b70*/  @P1 FMUL R116, R116, 0.25 ;  /* 0x3e80000074741820 */ /* 0x000fc40000400000 */
[----:B------:R-:W-:Y:S02]  /*4b80*/  @P1 FMUL R118, R118, 0.25 ;  /* 0x3e80000076761820 */ /* 0x000fe40000400000 */
[----:B------:R-:W-:Y:S02]  /*4b90*/  @P1 FMUL R126, R126, 0.25 ;  /* 0x3e8000007e7e1820 */ /* 0x000fe40000400000 */
[----:B------:R-:W-:Y:S02]  /*4ba0*/  @P1 FMUL R128, R128, 0.25 ;  /* 0x3e80000080801820 */ /* 0x000fe40000400000 */
[----:B------:R-:W-:Y:S02]  /*4bb0*/  @P1 FMUL R130, R130, 0.25 ;  /* 0x3e80000082821820 */ /* 0x000fe40000400000 */
[----:B------:R-:W-:Y:S02]  /*4bc0*/  @P1 FMUL R132, R132, 0.25 ;  /* 0x3e80000084841820 */ /* 0x000fe40000400000 */
[----:B------:R-:W-:Y:S01]  /*4bd0*/  @P1 FMUL R134, R134, 0.25 ;  /* 0x3e80000086861820 */ /* 0x000fe20000400000 */
[----:B------:R-:W-:Y:S01]  /*4be0*/  ISETP.GE.U32.AND P1, PT, R10, 0x7f800000, PT ;  /* 0x7f8000000a00780c */ /* 0x000fe20003f26070 */
[----:B------:R-:W-:-:S02]  /*4bf0*/  @!P3 FMUL R136, R136, 16777216 ;  /* 0x4b8000008888b820 */ /* 0x000fc40000400000 */
[----:B0-----:R-:W-:Y:S01]  /*4c00*/  FMUL R99, R53, R124 ;  /* 0x0000007c35637220 */ /* 0x001fe20000400000 */
[----:B------:R-:W-:Y:S01]  /*4c10*/  MOV R124, 0x3dc6b27f ;  /* 0x3dc6b27f007c7802 */ /* 0x000fe20000000f00 */
[----:B------:R-:W-:Y:S01]  /*4c20*/  @!P5 FMUL R116, R116, 16777216 ;  /* 0x4b8000007474d820 */ /* 0x000fe20000400000 */
[----:B------:R-:W0:Y:S01]  /*4c30*/  MUFU.RCP R96, R136 ;  /* 0x0000008800607308 */ /* 0x000e220000001000 */
[----:B------:R-:W-:Y:S02]  /*4c40*/  @!P5 FMUL R118, R118, 16777216 ;  /* 0x4b8000007676d820 */ /* 0x000fe40000400000 */
[----:B------:R-:W-:Y:S02]  /*4c50*/  @!P5 FMUL R126, R126, 16777216 ;  /* 0x4b8000007e7ed820 */ /* 0x000fe40000400000 */
[----:B------:R-:W-:Y:S02]  /*4c60*/  @!P5 FMUL R128, R128, 16777216 ;  /* 0x4b8000008080d820 */ /* 0x000fe40000400000 */
[----:B------:R-:W-:-:S02]  /*4c70*/  @!P5 FMUL R130, R130, 16777216 ;  /* 0x4b8000008282d820 */ /* 0x000fc40000400000 */
[----:B------:R-:W-:Y:S02]  /*4c80*/  @!P5 FMUL R132, R132, 16777216 ;  /* 0x4b8000008484d820 */ /* 0x000fe40000400000 */
[----:B------:R-:W-:Y:S01]  /*4c90*/  @!P5 FMUL R134, R134, 16777216 ;  /* 0x4b8000008686d820 */ /* 0x000fe20000400000 */
[----:B------:R-:W-:Y:S01]  /*4ca0*/  ISETP.GE.U32.AND P5, PT, R8, 0x7f800000, PT ;  /* 0x7f8000000800780c */ /* 0x000fe20003fa6070 */
[C---:B------:R-:W-:Y:S02]  /*4cb0*/  FMUL R94, R53.reuse, R116 ;  /* 0x00000074355e7220 */ /* 0x040fe40000400000 */
[----:B------:R-:W-:Y:S01]  /*4cc0*/  FMUL R95, R53, R118 ;  /* 0x00000076355f7220 */ /* 0x000fe20000400000 */
[----:B------:R-:W-:Y:S01]  /*4cd0*/  F2FP.BF16.PACK_AB R118, R87, R92 ;  /* 0x0000005c5776723e */ /* 0x000fe200000010ff */
[C---:B------:R-:W-:Y:S01]  /*4ce0*/  FMUL R100, R53.reuse, R126 ;  /* 0x0000007e35647220 */ /* 0x040fe20000400000 */
[----:B------:R-:W-:Y:S01]  /*4cf0*/  F2FP.BF16.PACK_AB R99, R94, R99 ;  /* 0x000000635e63723e */ /* 0x000fe200000010ff */
[----:B------:R-:W-:-:S02]  /*4d00*/  FMUL R103, R53, R128 ;  /* 0x0000008035677220 */ /* 0x000fc40000400000 */
[C---:B------:R-:W-:Y:S02]  /*4d10*/  FMUL R110, R53.reuse, R130 ;  /* 0x00000082356e7220 */ /* 0x040fe40000400000 */
[C---:B------:R-:W-:Y:S02]  /*4d20*/  FMUL R114, R53.reuse, R132 ;  /* 0x0000008435727220 */ /* 0x040fe40000400000 */
[----:B------:R-:W-:Y:S02]  /*4d30*/  FMUL R113, R53, R134 ;  /* 0x0000008635717220 */ /* 0x000fe40000400000 */
[----:B------:R-:W-:Y:S02]  /*4d40*/  FFMA.FTZ R53, R88, R124, -0.16845393180847167969 ;  /* 0xbe2c7f3058357423 */ /* 0x000fe4000001007c */
[----:B------:R-:W-:Y:S01]  /*4d50*/  @P2 FMUL R101, R101, 0.25 ;  /* 0x3e80000065652820 */ /* 0x000fe20000400000 */
[----:B------:R-:W-:Y:S01]  /*4d60*/  F2FP.BF16.PACK_AB R110, R110, R113 ;  /* 0x000000716e6e723e */ /* 0x000fe200000010ff */
[----:B------:R-:W-:-:S02]  /*4d70*/  @P2 FMUL R111, R111, 0.25 ;  /* 0x3e8000006f6f2820 */ /* 0x000fc40000400000 */
[----:B------:R-:W-:Y:S02]  /*4d80*/  @P2 FMUL R115, R115, 0.25 ;  /* 0x3e80000073732820 */ /* 0x000fe40000400000 */
[----:B------:R-:W-:Y:S02]  /*4d90*/  FFMA.FTZ R53, R88, R53, 0.1716887056827545166 ;  /* 0x3e2fcf2a58357423 */ /* 0x000fe40000010035 */
[----:B------:R-:W-:Y:S02]  /*4da0*/  @P2 FMUL R97, R97, 0.25 ;  /* 0x3e80000061612820 */ /* 0x000fe40000400000 */
[----:B------:R-:W-:Y:S02]  /*4db0*/  @P2 FMUL R117, R117, 0.25 ;  /* 0x3e80000075752820 */ /* 0x000fe40000400000 */
[----:B------:R-:W-:Y:S02]  /*4dc0*/  @P2 FMUL R119, R119, 0.25 ;  /* 0x3e80000077772820 */ /* 0x000fe40000400000 */
[----:B------:R-:W-:-:S02]  /*4dd0*/  @P2 FMUL R127, R127, 0.25 ;  /* 0x3e8000007f7f2820 */ /* 0x000fc40000400000 */
[----:B------:R-:W-:Y:S01]  /*4de0*/  @P2 FMUL R125, R125, 0.25 ;  /* 0x3e8000007d7d2820 */ /* 0x000fe20000400000 */
[----:B------:R-:W-:Y:S01]  /*4df0*/  FSETP.NEU.AND P2, PT, R7, RZ, PT ;  /* 0x000000ff0700720b */ /* 0x000fe20003f4d000 */
[----:B------:R-:W-:Y:S02]  /*4e00*/  @!P3 FMUL R101, R101, 16777216 ;  /* 0x4b8000006565b820 */ /* 0x000fe40000400000 */
[----:B------:R-:W-:Y:S02]  /*4e10*/  @!P3 FMUL R111, R111, 16777216 ;  /* 0x4b8000006f6fb820 */ /* 0x000fe40000400000 */
[----:B------:R-:W-:Y:S02]  /*4e20*/  @!P3 FMUL R115, R115, 16777216 ;  /* 0x4b8000007373b820 */ /* 0x000fe40000400000 */
[----:B------:R-:W-:Y:S02]  /*4e30*/  FFMA.FTZ R53, R88, R53, -0.17900948226451873779 ;  /* 0xbe374e4358357423 */ /* 0x000fe40000010035 */
[----:B------:R-:W-:-:S02]  /*4e40*/  @!P3 FMUL R97, R97, 16777216 ;  /* 0x4b8000006161b820 */ /* 0x000fc40000400000 */
[----:B------:R-:W-:Y:S02]  /*4e50*/  @!P3 FMUL R117, R117, 16777216 ;  /* 0x4b8000007575b820 */ /* 0x000fe40000400000 */
[----:B------:R-:W-:Y:S02]  /*4e60*/  @!P3 FMUL R119, R119, 16777216 ;  /* 0x4b8000007777b820 */ /* 0x000fe40000400000 */
[----:B------:R-:W-:Y:S02]  /*4e70*/  @!P3 FMUL R127, R127, 16777216 ;  /* 0x4b8000007f7fb820 */ /* 0x000fe40000400000 */
[----:B------:R-:W-:Y:S01]  /*4e80*/  @!P3 FMUL R125, R125, 16777216 ;  /* 0x4b8000007d7db820 */ /* 0x000fe20000400000 */
[----:B------:R-:W-:Y:S01]  /*4e90*/  ISETP.GE.U32.AND P3, PT, R9, 0x7f800000, PT ;  /* 0x7f8000000900780c */ /* 0x000fe20003f66070 */
[C---:B0-----:R-:W-:Y:S02]  /*4ea0*/  FMUL R98, R96.reuse, R101 ;  /* 0x0000006560627220 */ /* 0x041fe40000400000 */
[----:B------:R-:W-:-:S02]  /*4eb0*/  FMUL R102, R96, R111 ;  /* 0x0000006f60667220 */ /* 0x000fc40000400000 */
[----:B------:R-:W-:Y:S02]  /*4ec0*/  FMUL R101, R96, R115 ;  /* 0x0000007360657220 */ /* 0x000fe40000400000 */
[----:B------:R-:W-:Y:S02]  /*4ed0*/  FFMA.FTZ R53, R88, R53, 0.20512372255325317383 ;  /* 0x3e520bf458357423 */ /* 0x000fe40000010035 */
[C---:B------:R-:W-:Y:S02]  /*4ee0*/  FMUL R97, R96.reuse, R97 ;  /* 0x0000006160617220 */ /* 0x040fe40000400000 */
[C---:B------:R-:W-:Y:S01]  /*4ef0*/  FMUL R112, R96.reuse, R119 ;  /* 0x0000007760707220 */ /* 0x040fe20000400000 */
[----:B------:R-:W-:Y:S01]  /*4f00*/  F2FP.BF16.PACK_AB R119, R77, R80 ;  /* 0x000000504d77723e */ /* 0x000fe200000010ff */
[----:B------:R-:W-:Y:S01]  /*4f10*/  FMUL R115, R96, R127 ;  /* 0x0000007f60737220 */ /* 0x000fe20000400000 */
[----:B------:R-:W-:Y:S01]  /*4f20*/  F2FP.BF16.PACK_AB R77, R76, R83 ;  /* 0x000000534c4d723e */ /* 0x000fe200000010ff */
[C---:B------:R-:W-:Y:S01]  /*4f30*/  FMUL R111, R96.reuse, R117 ;  /* 0x00000075606f7220 */ /* 0x040fe20000400000 */
[----:B------:R-:W-:Y:S01]  /*4f40*/  F2FP.BF16.PACK_AB R76, R85, R90 ;  /* 0x0000005a554c723e */ /* 0x000fe200000010ff */
[----:B------:R-:W-:Y:S01]  /*4f50*/  FMUL R96, R96, R125 ;  /* 0x0000007d60607220 */ /* 0x000fe20000400000 */
[----:B------:R-:W-:Y:S01]  /*4f60*/  F2FP.BF16.PACK_AB R117, R98, R101 ;  /* 0x000000656275723e */ /* 0x000fe200000010ff */
[----:B------:R-:W-:Y:S01]  /*4f70*/  FFMA.FTZ R53, R88, R53, -0.24046532809734344482 ;  /* 0xbe763c8b58357423 */ /* 0x000fe20000010035 */
[----:B------:R-:W-:Y:S01]  /*4f80*/  F2FP.BF16.PACK_AB R116, R112, R115 ;  /* 0x000000737074723e */ /* 0x000fe200000010ff */
[----:B------:R-:W-:Y:S01]  /*4f90*/  STS.64 [R34+0x80], R118 ;  /* 0x0000807622007388 */ /* 0x000fe20000000a00 */
[----:B------:R-:W-:Y:S01]  /*4fa0*/  F2FP.BF16.PACK_AB R97, R97, R102 ;  /* 0x000000666161723e */ /* 0x000fe200000010ff */
[C---:B------:R-:W-:Y:S01]  /*4fb0*/  FFMA.FTZ R53, R88.reuse, R53, 0.28857114911079406738 ;  /* 0x3e93bf9958357423 */ /* 0x040fe20000010035 */
[----:B------:R-:W-:Y:S01]  /*4fc0*/  F2FP.BF16.PACK_AB R96, R111, R96 ;  /* 0x000000606f60723e */ /* 0x000fe200000010ff */
[----:B------:R-:W-:Y:S01]  /*4fd0*/  STS.64 [R34], R116 ;  /* 0x0000007422007388 */ /* 0x000fe20000000a00 */
[----:B------:R-:W-:Y:S01]  /*4fe0*/  F2FP.BF16.PACK_AB R85, R55, R78 ;  /* 0x0000004e3755723e */ /* 0x000fe200000010ff */
[C---:B------:R-:W-:Y:S01]  /*4ff0*/  FFMA.FTZ R53, R88.reuse, R53, -0.36067417263984680176 ;  /* 0xbeb8aa4958357423 */ /* 0x040fe20000010035 */
[----:B------:R-:W-:Y:S01]  /*5000*/  F2FP.BF16.PACK_AB R111, R95, R100 ;  /* 0x000000645f6f723e */ /* 0x000fe200000010ff */
[----:B------:R-:W-:Y:S01]  /*5010*/  STS.64 [R34+0x100], R96 ;  /* 0x0001006022007388 */ /* 0x000fe20000000a00 */
[----:B------:R-:W-:Y:S01]  /*5020*/  F2FP.BF16.PACK_AB R98, R103, R114 ;  /* 0x000000726762723e */ /* 0x000fe200000010ff */
[----:B------:R-:W-:Y:S01]  /*5030*/  FFMA.FTZ R53, R88, R53, 0.48089820146560668945 ;  /* 0x3ef6384a58357423 */ /* 0x000fe20000010035 */
[----:B------:R-:W-:Y:S01]  /*5040*/  LOP3.LUT R80, R34, 0x8, RZ, 0x3c, !PT ;  /* 0x0000000822507812 */ /* 0x000fe200078e3cff */
[----:B------:R0:W-:Y:S01]  /*5050*/  STS.64 [R34+0x180], R76 ;  /* 0x0001804c22007388 */ /* 0x0001e20000000a00 */
[----:B------:R-:W-:Y:S01]  /*5060*/  F2FP.BF16.PACK_AB R78, R82, R91 ;  /* 0x0000005b524e723e */ /* 0x000fe200000010ff */
[----:B------:R-:W-:Y:S01]  /*5070*/  FFMA.FTZ R53, R88, R53, -0.72134751081466674805 ;  /* 0xbf38aa3b58357423 */ /* 0x000fe20000010035 */
[----:B------:R-:W-:Y:S01]  /*5080*/  LOP3.LUT R55, R6, 0x8, RZ, 0x3c, !PT ;  /* 0x0000000806377812 */ /* 0x000fe200078e3cff */
[----:B------:R-:W-:Y:S01]  /*5090*/  STS.64 [R80+0x1000], R110 ;  /* 0x0010006e50007388 */ /* 0x000fe20000000a00 */
[----:B------:R-:W-:-:S02]  /*50a0*/  FADD R89, R89, -1 ;  /* 0xbf80000059597421 */ /* 0x000fc40000000000 */
[C---:B------:R-:W-:Y:S01]  /*50b0*/  FMUL R53, R88.reuse, R53 ;  /* 0x0000003558357220 */ /* 0x040fe20000400000 */
[----:B------:R-:W-:Y:S01]  /*50c0*/  STS.64 [R80+0x1100], R98 ;  /* 0x0011006250007388 */ /* 0x000fe20000000a00 */
[----:B------:R-:W-:Y:S02]  /*50d0*/  FADD R81, R81, -1 ;  /* 0xbf80000051517421 */ /* 0x000fe40000000000 */
[C---:B------:R-:W-:Y:S01]  /*50e0*/  FMUL R53, R88.reuse, R53 ;  /* 0x0000003558357220 */ /* 0x040fe20000400000 */
[----:B------:R-:W-:Y:S01]  /*50f0*/  STS.64 [R80+0x1080], R84 ;  /* 0x0010805450007388 */ /* 0x000fe20000000a00 */
[-C--:B0-----:R-:W-:Y:S02]  /*5100*/  FFMA.FTZ R34, R89, R124.reuse, -0.16845393180847167969 ;  /* 0xbe2c7f3059227423 */ /* 0x081fe4000001007c */
[----:B------:R-:W-:Y:S01]  /*5110*/  FFMA.FTZ R88, R88, 1.4426950216293334961, R53 ;  /* 0x3fb8aa3b58587823 */ /* 0x000fe20000010035 */
[----:B------:R-:W-:Y:S01]  /*5120*/  STS.64 [R80+0x1180], R78 ;  /* 0x0011804e50007388 */ /* 0x000fe20000000a00 */
[----:B------:R-:W-:-:S02]  /*5130*/  FFMA.FTZ R53, R86, R124, -0.16845393180847167969 ;  /* 0xbe2c7f3056357423 */ /* 0x000fc4000001007c */
[C---:B------:R-:W-:Y:S01]  /*5140*/  FFMA.FTZ R34, R89.reuse, R34, 0.1716887056827545166 ;  /* 0x3e2fcf2a59227423 */ /* 0x040fe20000010022 */
[----:B------:R-:W-:Y:S01]  /*5150*/  BAR.SYNC.DEFER_BLOCKING 0x0 ;  /* 0x0000000000007b1d */ /* 0x000fe20000010000 */
[C---:B------:R-:W-:Y:S02]  /*5160*/  FFMA.FTZ R53, R86.reuse, R53, 0.1716887056827545166 ;  /* 0x3e2fcf2a56357423 */ /* 0x040fe40000010035 */
[----:B------:R-:W-:Y:S02]  /*5170*/  FFMA.FTZ R34, R89, R34, -0.17900948226451873779 ;  /* 0xbe374e4359227423 */ /* 0x000fe40000010022 */
[C---:B------:R-:W-:Y:S02]  /*5180*/  FFMA.FTZ R53, R86.reuse, R53, -0.17900948226451873779 ;  /* 0xbe374e4356357423 */ /* 0x040fe40000010035 */
[----:B------:R-:W-:Y:S02]  /*5190*/  FFMA.FTZ R54, R81, R124, -0.16845393180847167969 ;  /* 0xbe2c7f3051367423 */ /* 0x000fe4000001007c */
[----:B------:R-:W-:-:S02]  /*51a0*/  FFMA.FTZ R53, R86, R53, 0.20512372255325317383 ;  /* 0x3e520bf456357423 */ /* 0x000fc40000010035 */
[----:B------:R-:W-:Y:S02]  /*51b0*/  FFMA.FTZ R34, R89, R34, 0.20512372255325317383 ;  /* 0x3e520bf459227423 */ /* 0x000fe40000010022 */
[C---:B------:R-:W-:Y:S02]  /*51c0*/  FFMA.FTZ R53, R86.reuse, R53, -0.24046532809734344482 ;  /* 0xbe763c8b56357423 */ /* 0x040fe40000010035 */
[----:B------:R-:W-:Y:S02]  /*51d0*/  FFMA.FTZ R54, R81, R54, 0.1716887056827545166 ;  /* 0x3e2fcf2a51367423 */ /* 0x000fe40000010036 */
[----:B------:R-:W-:Y:S02]  /*51e0*/  FFMA.FTZ R34, R89, R34, -0.24046532809734344482 ;  /* 0xbe763c8b59227423 */ /* 0x000fe40000010022 */
[----:B------:R-:W-:Y:S02]  /*51f0*/  FFMA.FTZ R53, R86, R53, 0.28857114911079406738 ;  /* 0x3e93bf9956357423 */ /* 0x000fe40000010035 */
[----:B------:R-:W-:-:S02]  /*5200*/  FFMA.FTZ R54, R81, R54, -0.17900948226451873779 ;  /* 0xbe374e4351367423 */ /* 0x000fc40000010036 */
[----:B------:R-:W-:Y:S01]  /*5210*/  FFMA.FTZ R34, R89, R34, 0.28857114911079406738 ;  /* 0x3e93bf9959227423 */ /* 0x000fe20000010022 */
[----:B------:R-:W0:Y:S01]  /*5220*/  LDS.64 R76, [R6] ;  /* 0x00000000064c7984 */ /* 0x000e220000000a00 */
[C---:B------:R-:W-:Y:S02]  /*5230*/  FFMA.FTZ R53, R86.reuse, R53, -0.36067417263984680176 ;  /* 0xbeb8aa4956357423 */ /* 0x040fe40000010035 */
[----:B------:R-:W-:Y:S01]  /*5240*/  FFMA.FTZ R54, R81, R54, 0.20512372255325317383 ;  /* 0x3e520bf451367423 */ /* 0x000fe20000010036 */
[----:B------:R-:W1:Y:S01]  /*5250*/  LDS.64 R90, [R55] ;  /* 0x00000000375a7984 */ /* 0x000e620000000a00 */
[----:B------:R-:W-:Y:S02]  /*5260*/  FFMA.FTZ R34, R89, R34, -0.36067417263984680176 ;  /* 0xbeb8aa4959227423 */ /* 0x000fe40000010022 */
[----:B------:R-:W-:Y:S01]  /*5270*/  FFMA.FTZ R53, R86, R53, 0.48089820146560668945 ;  /* 0x3ef6384a56357423 */ /* 0x000fe20000010035 */
[----:B------:R-:W2:Y:S01]  /*5280*/  LDS.64 R78, [R6+0x200] ;  /* 0x00020000064e7984 */ /* 0x000ea20000000a00 */
[----:B------:R-:W-:-:S02]  /*5290*/  FFMA.FTZ R54, R81, R54, -0.24046532809734344482 ;  /* 0xbe763c8b51367423 */ /* 0x000fc40000010036 */
[----:B------:R-:W-:Y:S01]  /*52a0*/  FFMA.FTZ R34, R89, R34, 0.48089820146560668945 ;  /* 0x3ef6384a59227423 */ /* 0x000fe20000010022 */
[----:B------:R-:W3:Y:S01]  /*52b0*/  LDS.64 R92, [R55+0x200] ;  /* 0x00020000375c7984 */ /* 0x000ee20000000a00 */
[C---:B------:R-:W-:Y:S02]  /*52c0*/  FFMA.FTZ R53, R86.reuse, R53, -0.72134751081466674805 ;  /* 0xbf38aa3b56357423 */ /* 0x040fe40000010035 */
[----:B------:R-:W-:Y:S01]  /*52d0*/  FFMA.FTZ R54, R81, R54, 0.28857114911079406738 ;  /* 0x3e93bf9951367423 */ /* 0x000fe20000010036 */
[----:B------:R-:W4:Y:S01]  /*52e0*/  LDS.64 R82, [R6+0x400] ;  /* 0x0004000006527984 */ /* 0x000f220000000a00 */
[----:B------:R-:W-:Y:S02]  /*52f0*/  FFMA.FTZ R34, R89, R34, -0.72134751081466674805 ;  /* 0xbf38aa3b59227423 */ /* 0x000fe40000010022 */
[----:B------:R-:W-:Y:S01]  /*5300*/  FMUL R53, R86, R53 ;  /* 0x0000003556357220 */ /* 0x000fe20000400000 */
[----:B------:R-:W5:Y:S01]  /*5310*/  LDS.64 R94, [R55+0x400] ;  /* 0x00040000375e7984 */ /* 0x000f620000000a00 */
[----:B------:R-:W-:-:S02]  /*5320*/  FFMA.FTZ R54, R81, R54, -0.36067417263984680176 ;  /* 0xbeb8aa4951367423 */ /* 0x000fc40000010036 */
[----:B------:R-:W-:Y:S01]  /*5330*/  FMUL R34, R89, R34 ;  /* 0x0000002259227220 */ /* 0x000fe20000400000 */
[----:B------:R0:W5:Y:S01]  /*5340*/  LDS.64 R84, [R6+0x600] ;  /* 0x0006000006547984 */ /* 0x0001620000000a00 */
[----:B------:R-:W-:Y:S02]  /*5350*/  FMUL R53, R86, R53 ;  /* 0x0000003556357220 */ /* 0x000fe40000400000 */
[----:B------:R-:W-:Y:S01]  /*5360*/  FADD R35, R35, R88 ;  /* 0x0000005823237221 */ /* 0x000fe20000000000 */
[----:B------:R-:W5:Y:S01]  /*5370*/  LDS.64 R96, [R55+0x600] ;  /* 0x0006000037607984 */ /* 0x000f620000000a00 */
[----:B------:R-:W-:Y:S02]  /*5380*/  FFMA.FTZ R54, R81, R54, 0.48089820146560668945 ;  /* 0x3ef6384a51367423 */ /* 0x000fe40000010036 */
[----:B------:R-:W-:Y:S02]  /*5390*/  FMUL R34, R89, R34 ;  /* 0x0000002259227220 */ /* 0x000fe40000400000 */
[----:B0-----:R-:W-:-:S02]  /*53a0*/  @P4 IMAD.MOV.U32 R6, RZ, RZ, 0x7f800000 ;  /* 0x7f800000ff064424 */ /* 0x001fc400078e00ff */
[----:B------:R-:W-:Y:S01]  /*53b0*/  FFMA.FTZ R86, R86, 1.4426950216293334961, R53 ;  /* 0x3fb8aa3b56567823 */ /* 0x000fe20000010035 */
[----:B------:R-:W-:Y:S01]  /*53c0*/  @P5 MOV R53, 0x7f800000 ;  /* 0x7f80000000355802 */ /* 0x000fe20000000f00 */
[----:B------:R-:W-:Y:S01]  /*53d0*/  @P4 FFMA.FTZ R35, R7, R6, +INF ;  /* 0x7f80000007234423 */ /* 0x000fe20000010006 */
[----:B------:R-:W-:Y:S01]  /*53e0*/  @P1 MOV R7, 0x7f800000 ;  /* 0x7f80000000071802 */ /* 0x000fe20000000f00 */
[----:B------:R-:W-:Y:S01]  /*53f0*/  @P3 IMAD.MOV.U32 R6, RZ, RZ, 0x7f800000 ;  /* 0x7f800000ff063424 */ /* 0x000fe200078e00ff */
[----:B------:R-:W-:Y:S01]  /*5400*/  STG.E.U16 [R14.64], R76 ;  /* 0x0000004c0e007986 */ /* 0x000fe2000c101504 */
[----:B------:R-:W-:Y:S01]  /*5410*/  FFMA.FTZ R54, R81, R54, -0.72134751081466674805 ;  /* 0xbf38aa3b51367423 */ /* 0x000fe20000010036 */
[----:B------:R-:W-:Y:S01]  /*5420*/  FSETP.NEU.AND P4, PT, R8, RZ, PT ;  /* 0x000000ff0800720b */ /* 0x000fe20003f8d000 */
[----:B------:R-:W-:Y:S01]  /*5430*/  FFMA.FTZ R89, R89, 1.4426950216293334961, R34 ;  /* 0x3fb8aa3b59597823 */ /* 0x000fe20000010022 */
[----:B-1----:R-:W-:Y:S01]  /*5440*/  STG.E.U16 [R12.64], R90 ;  /* 0x0000005a0c007986 */ /* 0x002fe2000c101504 */
[----:B------:R-:W-:Y:S01]  /*5450*/  FADD R37, R37, R86 ;  /* 0x0000005625257221 */ /* 0x000fe20000000000 */
[----:B------:R-:W-:Y:S01]  /*5460*/  PRMT R34, R90, 0x7632, R34 ;  /* 0x000076325a227816 */ /* 0x000fe20000000022 */
[----:B------:R-:W-:Y:S01]  /*5470*/  @P3 FFMA.FTZ R37, R9, R6, +INF ;  /* 0x7f80000009253423 */ /* 0x000fe20000010006 */
[----:B--2---:R0:W-:Y:S01]  /*5480*/  STG.E.U16 [R4.64], R78 ;  /* 0x0000004e04007986 */ /* 0x0041e2000c101504 */
[----:B------:R-:W-:Y:S01]  /*5490*/  PRMT R6, R78, 0x7632, R6 ;  /* 0x000076324e067816 */ /* 0x000fe20000000006 */
[----:B------:R-:W-:Y:S01]  /*54a0*/  FMUL R54, R81, R54 ;  /* 0x0000003651367220 */ /* 0x000fe20000400000 */
[----:B------:R-:W-:Y:S01]  /*54b0*/  FSETP.NEU.AND P3, PT, R10, RZ, PT ;  /* 0x000000ff0a00720b */ /* 0x000fe20003f6d000 */
[----:B---3--:R-:W-:Y:S01]  /*54c0*/  STG.E.U16 [R108.64], R92 ;  /* 0x0000005c6c007986 */ /* 0x008fe2000c101504 */
[----:B------:R-:W-:-:S02]  /*54d0*/  FADD R36, R36, R89 ;  /* 0x0000005924247221 */ /* 0x000fc40000000000 */
[----:B------:R-:W-:Y:S01]  /*54e0*/  FMUL R54, R81, R54 ;  /* 0x0000003651367220 */ /* 0x000fe20000400000 */
[----:B----4-:R1:W-:Y:S01]  /*54f0*/  STG.E.U16 [R106.64], R82 ;  /* 0x000000526a007986 */ /* 0x0103e2000c101504 */
[----:B------:R-:W-:Y:S01]  /*5500*/  @P5 FFMA.FTZ R36, R8, R53, +INF ;  /* 0x7f80000008245423 */ /* 0x000fe20000010035 */
[----:B------:R-:W-:Y:S01]  /*5510*/  FSETP.NEU.AND P5, PT, R9, RZ, PT ;  /* 0x000000ff0900720b */ /* 0x000fe20003fad000 */
[----:B------:R-:W-:Y:S01]  /*5520*/  FFMA.FTZ R81, R81, 1.4426950216293334961, R54 ;  /* 0x3fb8aa3b51517823 */ /* 0x000fe20000010036 */
[----:B0-----:R-:W-:Y:S01]  /*5530*/  PRMT R5, R76, 0x7632, R5 ;  /* 0x000076324c057816 */ /* 0x001fe20000000005 */
[----:B-----5:R0:W-:Y:S01]  /*5540*/  STG.E.U16 [R104.64], R94 ;  /* 0x0000005e68007986 */ /* 0x0201e2000c101504 */
[----:B------:R-:W-:Y:S01]  /*5550*/  PRMT R4, R92, 0x7632, R4 ;  /* 0x000076325c047816 */ /* 0x000fe20000000004 */
[----:B------:R-:W-:Y:S01]  /*5560*/  FADD R52, R52, R81 ;  /* 0x0000005134347221 */ /* 0x000fe20000000000 */
[----:B------:R-:W-:Y:S01]  /*5570*/  PRMT R8, R77, 0x7632, R8 ;  /* 0x000076324d087816 */ /* 0x000fe20000000008 */
[----:B------:R2:W-:Y:S01]  /*5580*/  STG.E.U16 [R74.64], R84 ;  /* 0x000000544a007986 */ /* 0x0005e2000c101504 */
[----:B------:R-:W-:Y:S01]  /*5590*/  @P1 FFMA.FTZ R52, R10, R7, +INF ;  /* 0x7f8000000a341423 */ /* 0x000fe20000010007 */
[----:B------:R-:W-:-:S02]  /*55a0*/  PRMT R9, R91, 0x7632, R9 ;  /* 0x000076325b097816 */ /* 0x000fc40000000009 */
[----:B------:R3:W-:Y:S01]  /*55b0*/  STG.E.U16 [R72.64], R96 ;  /* 0x0000006048007986 */ /* 0x0007e2000c101504 */
[----:B-1----:R-:W-:Y:S02]  /*55c0*/  PRMT R82, R82, 0x7632, R82 ;  /* 0x0000763252527816 */ /* 0x002fe40000000052 */
[----:B------:R-:W-:Y:S01]  /*55d0*/  PRMT R10, R79, 0x7632, R10 ;  /* 0x000076324f0a7816 */ /* 0x000fe2000000000a */
[----:B------:R1:W-:Y:S01]  /*55e0*/  STG.E.U16 [R70.64], R5 ;  /* 0x0000000546007986 */ /* 0x0003e2000c101504 */
[----:B0-----:R-:W-:Y:S02]  /*55f0*/  PRMT R94, R94, 0x7632, R94 ;  /* 0x000076325e5e7816 */ /* 0x001fe4000000005e */
[----:B------:R-:W-:Y:S01]  /*5600*/  FSEL R7, R52, -INF , P3 ;  /* 0xff80000034077808 */ /* 0x000fe20001800000 */
[----:B------:R0:W-:Y:S01]  /*5610*/  STG.E.U16 [R68.64], R34 ;  /* 0x0000002244007986 */ /* 0x0001e2000c101504 */
[----:B--2---:R-:W-:-:S03]  /*5620*/  PRMT R84, R84, 0x7632, R84 ;  /* 0x0000763254547816 */ /* 0x004fc60000000054 */
[----:B------:R2:W-:Y:S01]  /*5630*/  STG.E.U16 [R66.64], R6 ;  /* 0x0000000642007986 */ /* 0x0005e2000c101504 */
[----:B---3--:R-:W-:Y:S01]  /*5640*/  PRMT R96, R96, 0x7632, R96 ;  /* 0x0000763260607816 */ /* 0x008fe20000000060 */
[----:B------:R-:W-:Y:S02]  /*5650*/  FFMA R15, R7, 0.69314718246459960938, R122 ;  /* 0x3f317218070f7823 */ /* 0x000fe4000000007a */
[----:B------:R3:W-:Y:S01]  /*5660*/  STG.E.U16 [R64.64], R4 ;  /* 0x0000000440007986 */ /* 0x0007e2000c101504 */
[----:B-1----:R-:W-:-:S03]  /*5670*/  FSEL R5, R36, -INF , P4 ;  /* 0xff80000024057808 */ /* 0x002fc60002000000 */
[----:B------:R-:W-:Y:S01]  /*5680*/  STG.E.U16 [R62.64], R82 ;  /* 0x000000523e007986 */ /* 0x000fe2000c101504 */
[----:B0-----:R-:W-:Y:S01]  /*5690*/  PRMT R34, R93, 0x7632, R34 ;  /* 0x000076325d227816 */ /* 0x001fe20000000022 */
[----:B------:R-:W-:Y:S02]  /*56a0*/  FFMA R13, R5, 0.69314718246459960938, R120 ;  /* 0x3f317218050d7823 */ /* 0x000fe40000000078 */
[----:B------:R-:W-:Y:S01]  /*56b0*/  STG.E.U16 [R56.64], R94 ;  /* 0x0000005e38007986 */ /* 0x000fe2000c101504 */
[----:B--2---:R-:W-:-:S03]  /*56c0*/  FSEL R6, R35, -INF , P2 ;  /* 0xff80000023067808 */ /* 0x004fc60001000000 */
[----:B------:R-:W-:Y:S01]  /*56d0*/  STG.E.U16 [R60.64], R84 ;  /* 0x000000543c007986 */ /* 0x000fe2000c101504 */
[----:B---3--:R-:W-:Y:S01]  /*56e0*/  FSEL R4, R37, -INF , P5 ;  /* 0xff80000025047808 */ /* 0x008fe20002800000 */
[----:B------:R-:W-:Y:S02]  /*56f0*/  FFMA R12, R6, 0.69314718246459960938, R121 ;  /* 0x3f317218060c7823 */ /* 0x000fe40000000079 */
[----:B------:R-:W-:Y:S02]  /*5700*/  STG.E.U16 [R58.64], R96 ;  /* 0x000000603a007986 */ /* 0x000fe4000c101504 */
[----:B------:R-:W-:Y:S02]  /*5710*/  FFMA R14, R4, 0.69314718246459960938, R123 ;  /* 0x3f317218040e7823 */ /* 0x000fe4000000007b */
[----:B------:R-:W-:Y:S04]  /*5720*/  STG.E.U16 [R48.64], R77 ;  /* 0x0000004d30007986 */ /* 0x000fe8000c101504 */
[----:B------:R-:W-:Y:S04]  /*5730*/  STG.E.U16 [R44.64], R91 ;  /* 0x0000005b2c007986 */ /* 0x000fe8000c101504 */
[----:B------:R-:W-:Y:S04]  /*5740*/  STG.E.U16 [R40.64], R79 ;  /* 0x0000004f28007986 */ /* 0x000fe8000c101504 */
[----:B------:R0:W-:Y:S04]  /*5750*/  STG.E.U16 [R32.64], R93 ;  /* 0x0000005d20007986 */ /* 0x0001e8000c101504 */
[----:B------:R1:W-:Y:S04]  /*5760*/  STG.E.U16 [R28.64], R83 ;  /* 0x000000531c007986 */ /* 0x0003e8000c101504 */
[----:B------:R2:W-:Y:S04]  /*5770*/  STG.E.U16 [R26.64], R95 ;  /* 0x0000005f1a007986 */ /* 0x0005e8000c101504 */
[----:B------:R3:W-:Y:S01]  /*5780*/  STG.E.U16 [R22.64], R85 ;  /* 0x0000005516007986 */ /* 0x0007e2000c101504 */
[----:B0-----:R-:W-:-:S03]  /*5790*/  PRMT R33, R83, 0x7632, R33 ;  /* 0x0000763253217816 */ /* 0x001fc60000000021 */
[----:B------:R0:W-:Y:S01]  /*57a0*/  STG.E.U16 [R18.64], R97 ;  /* 0x0000006112007986 */ /* 0x0001e2000c101504 */
[----:B-1----:R-:W-:-:S03]  /*57b0*/  PRMT R29, R95, 0x7632, R29 ;  /* 0x000076325f1d7816 */ /* 0x002fc6000000001d */
[----:B------:R0:W-:Y:S01]  /*57c0*/  STG.E.U16 [R50.64], R8 ;  /* 0x0000000832007986 */ /* 0x0001e2000c101504 */
[----:B--2---:R-:W-:-:S03]  /*57d0*/  PRMT R27, R85, 0x7632, R27 ;  /* 0x00007632551b7816 */ /* 0x004fc6000000001b */
[----:B------:R0:W-:Y:S01]  /*57e0*/  STG.E.U16 [R46.64], R9 ;  /* 0x000000092e007986 */ /* 0x0001e2000c101504 */
[----:B---3--:R-:W-:-:S03]  /*57f0*/  PRMT R23, R97, 0x7632, R23 ;  /* 0x0000763261177816 */ /* 0x008fc60000000017 */
[----:B------:R0:W-:Y:S04]  /*5800*/  STG.E.U16 [R42.64], R10 ;  /* 0x0000000a2a007986 */ /* 0x0001e8000c101504 */
[----:B------:R0:W-:Y:S04]  /*5810*/  STG.E.U16 [R38.64], R34 ;  /* 0x0000002226007986 */ /* 0x0001e8000c101504 */
[----:B------:R0:W-:Y:S04]  /*5820*/  STG.E.U16 [R30.64], R33 ;  /* 0x000000211e007986 */ /* 0x0001e8000c101504 */
[----:B------:R0:W-:Y:S04]  /*5830*/  STG.E.U16 [R24.64], R29 ;  /* 0x0000001d18007986 */ /* 0x0001e8000c101504 */
[----:B------:R0:W-:Y:S04]  /*5840*/  STG.E.U16 [R16.64], R27 ;  /* 0x0000001b10007986 */ /* 0x0001e8000c101504 */
[----:B------:R0:W-:Y:S04]  /*5850*/  STG.E.U16 [R20.64], R23 ;  /* 0x0000001714007986 */ /* 0x0001e8000c101504 */
[----:B------:R-:W-:Y:S06]  /*5860*/  BAR.SYNC.DEFER_BLOCKING 0x0 ;  /* 0x0000000000007b1d */ /* 0x000fec0000010000 */
[----:B------:R0:W-:Y:S04]  /*5870*/  STS.128 [R11], R12 ;  /* 0x0000000c0b007388 */ /* 0x0001e80000000c00 */
[----:B------:R-:W-:Y:S06]  /*5880*/  BAR.SYNC.DEFER_BLOCKING 0x0 ;  /* 0x0000000000007b1d */ /* 0x000fec0000010000 */
[----:B------:R-:W-:Y:S05]  /*5890*/  @P0 EXIT ;  /* 0x000000000000094d */ /* 0x000fea0003800000 */
[----:B0-----:R-:W0:Y:S01]  /*58a0*/  LDS R9, [R0] ;  /* 0x0000000000097984 */ /* 0x001e220000000800 */
[----:B------:R-:W-:Y:S01]  /*58b0*/  IMAD R2, R2, c[0x0][0x1cc], RZ ;  /* 0x0000730002027a24 */ /* 0x000fe200078e02ff */
[C---:B------:R-:W-:Y:S01]  /*58c0*/  SHF.L.U32 R7, R3.reuse, 0x2, RZ ;  /* 0x0000000203077819 */ /* 0x040fe200000006ff */
[----:B------:R-:W-:-:S04]  /*58d0*/  IMAD.HI R6, R3, 0x4, RZ ;  /* 0x0000000403067827 */ /* 0x000fc800078e02ff */
[C---:B------:R-:W-:Y:S02]  /*58e0*/  IMAD.SHL.U32 R4, R2.reuse, 0x4, RZ ;  /* 0x0000000402047824 */ /* 0x040fe400078e00ff */
[----:B------:R-:W-:-:S03]  /*58f0*/  IMAD.HI R5, R2, 0x4, RZ ;  /* 0x0000000402057827 */ /* 0x000fc600078e02ff */
[----:B------:R-:W-:-:S04]  /*5900*/  IADD3 R2, P0, P1, R7, c[0x0][0x180], R4 ;  /* 0x0000600007027a10 */ /* 0x000fc8000791e004 */
[----:B------:R-:W-:-:S05]  /*5910*/  IADD3.X R3, R6, c[0x0][0x184], R5, P0, P1 ;  /* 0x0000610006037a10 */ /* 0x000fca00007e2405 */
[----:B0-----:R-:W-:Y:S01]  /*5920*/  STG.E [R2.64], R9 ;  /* 0x0000000902007986 */ /* 0x001fe2000c101904 */
[----:B------:R-:W-:Y:S05]  /*5930*/  EXIT ;  /* 0x000000000000794d */ /* 0x000fea0003800000 */
.L_x_2:
[----:B------:R-:W-:-:S00]  /*5940*/  BRA `(.L_x_2) ;  /* 0xfffffff000007947 */ /* 0x000fc0000383ffff */
[----:B------:R-:W-:-:S00]  /*5950*/  NOP ;  /* 0x0000000000007918 */ /* 0x000fc00000000000 */
        /* <DEDUP_REMOVED lines=10> */
.L_x_3:


//--------------------- .nv.global.init           --------------------------
	.section	.nv.global.init,"aw",@progbits
.nv.global.init:
	.type		_$_str,@object
	.size		_$_str,(.L_0 - _$_str)
_$_str:
        /*0000*/ 	.byte	0x5f, 0x5f, 0x43, 0x55, 0x44, 0x41, 0x5f, 0x46, 0x54, 0x5a, 0x00
.L_0:


//--------------------- .nv.shared.attn_fwd       --------------------------
	.section	.nv.shared.attn_fwd,"aw",@nobits
	.sectionflags	@""
	.align	16
